//
// Generated by NVIDIA NVVM Compiler
//
// Compiler Build ID: CL-36424714
// Cuda compilation tools, release 13.0, V13.0.88
// Based on NVVM 20.0.0
//

.version 9.0
.target sm_100
.address_size 64

	// .globl	_Z22gemm9_8x8_micro_kerneliiifPfS_fS_
// _ZZ22gemm9_8x8_micro_kerneliiifPfS_fS_E6a_tile has been demoted
// _ZZ22gemm9_8x8_micro_kerneliiifPfS_fS_E6b_tile has been demoted

.visible .entry _Z22gemm9_8x8_micro_kerneliiifPfS_fS_(
	.param .u32 _Z22gemm9_8x8_micro_kerneliiifPfS_fS__param_0,
	.param .u32 _Z22gemm9_8x8_micro_kerneliiifPfS_fS__param_1,
	.param .u32 _Z22gemm9_8x8_micro_kerneliiifPfS_fS__param_2,
	.param .f32 _Z22gemm9_8x8_micro_kerneliiifPfS_fS__param_3,
	.param .u64 .ptr .align 1 _Z22gemm9_8x8_micro_kerneliiifPfS_fS__param_4,
	.param .u64 .ptr .align 1 _Z22gemm9_8x8_micro_kerneliiifPfS_fS__param_5,
	.param .f32 _Z22gemm9_8x8_micro_kerneliiifPfS_fS__param_6,
	.param .u64 .ptr .align 1 _Z22gemm9_8x8_micro_kerneliiifPfS_fS__param_7
)
.maxntid 256
{
	.reg .pred 	%p<3>;
	.reg .b32 	%r<51>;
	.reg .b32 	%f<1103>;
	.reg .b64 	%rd<36>;
	// demoted variable
	.shared .align 4 .b8 _ZZ22gemm9_8x8_micro_kerneliiifPfS_fS_E6a_tile[4096];
	// demoted variable
	.shared .align 4 .b8 _ZZ22gemm9_8x8_micro_kerneliiifPfS_fS_E6b_tile[4096];
	ld.param.u32 	%r14, [_Z22gemm9_8x8_micro_kerneliiifPfS_fS__param_2];
	ld.param.u64 	%rd8, [_Z22gemm9_8x8_micro_kerneliiifPfS_fS__param_4];
	ld.param.u64 	%rd9, [_Z22gemm9_8x8_micro_kerneliiifPfS_fS__param_5];
	mov.u32 	%r1, %tid.x;
	mov.u32 	%r15, %ctaid.x;
	mov.u32 	%r16, %ctaid.y;
	shr.u32 	%r2, %r1, 1;
	shl.b32 	%r17, %r1, 3;
	and.b32  	%r3, %r17, 120;
	and.b32  	%r4, %r2, 120;
	shl.b32 	%r5, %r15, 7;
	shl.b32 	%r6, %r16, 7;
	setp.lt.s32 	%p1, %r14, 1;
	mov.f32 	%f1039, 0f00000000;
	mov.f32 	%f1040, %f1039;
	mov.f32 	%f1041, %f1039;
	mov.f32 	%f1042, %f1039;
	mov.f32 	%f1043, %f1039;
	mov.f32 	%f1044, %f1039;
	mov.f32 	%f1045, %f1039;
	mov.f32 	%f1046, %f1039;
	mov.f32 	%f1047, %f1039;
	mov.f32 	%f1048, %f1039;
	mov.f32 	%f1049, %f1039;
	mov.f32 	%f1050, %f1039;
	mov.f32 	%f1051, %f1039;
	mov.f32 	%f1052, %f1039;
	mov.f32 	%f1053, %f1039;
	mov.f32 	%f1054, %f1039;
	mov.f32 	%f1055, %f1039;
	mov.f32 	%f1056, %f1039;
	mov.f32 	%f1057, %f1039;
	mov.f32 	%f1058, %f1039;
	mov.f32 	%f1059, %f1039;
	mov.f32 	%f1060, %f1039;
	mov.f32 	%f1061, %f1039;
	mov.f32 	%f1062, %f1039;
	mov.f32 	%f1063, %f1039;
	mov.f32 	%f1064, %f1039;
	mov.f32 	%f1065, %f1039;
	mov.f32 	%f1066, %f1039;
	mov.f32 	%f1067, %f1039;
	mov.f32 	%f1068, %f1039;
	mov.f32 	%f1069, %f1039;
	mov.f32 	%f1070, %f1039;
	mov.f32 	%f1071, %f1039;
	mov.f32 	%f1072, %f1039;
	mov.f32 	%f1073, %f1039;
	mov.f32 	%f1074, %f1039;
	mov.f32 	%f1075, %f1039;
	mov.f32 	%f1076, %f1039;
	mov.f32 	%f1077, %f1039;
	mov.f32 	%f1078, %f1039;
	mov.f32 	%f1079, %f1039;
	mov.f32 	%f1080, %f1039;
	mov.f32 	%f1081, %f1039;
	mov.f32 	%f1082, %f1039;
	mov.f32 	%f1083, %f1039;
	mov.f32 	%f1084, %f1039;
	mov.f32 	%f1085, %f1039;
	mov.f32 	%f1086, %f1039;
	mov.f32 	%f1087, %f1039;
	mov.f32 	%f1088, %f1039;
	mov.f32 	%f1089, %f1039;
	mov.f32 	%f1090, %f1039;
	mov.f32 	%f1091, %f1039;
	mov.f32 	%f1092, %f1039;
	mov.f32 	%f1093, %f1039;
	mov.f32 	%f1094, %f1039;
	mov.f32 	%f1095, %f1039;
	mov.f32 	%f1096, %f1039;
	mov.f32 	%f1097, %f1039;
	mov.f32 	%f1098, %f1039;
	mov.f32 	%f1099, %f1039;
	mov.f32 	%f1100, %f1039;
	mov.f32 	%f1101, %f1039;
	mov.f32 	%f1102, %f1039;
	@%p1 bra 	$L__BB0_3;
	ld.param.u32 	%r48, [_Z22gemm9_8x8_micro_kerneliiifPfS_fS__param_0];
	mul.lo.s32 	%r19, %r14, %r6;
	shl.b32 	%r20, %r48, 3;
	shl.b32 	%r21, %r1, 2;
	and.b32  	%r22, %r21, 4;
	shr.u32 	%r23, %r1, 5;
	and.b32  	%r24, %r21, 124;
	mad.lo.s32 	%r25, %r48, %r23, %r24;
	mad.lo.s32 	%r26, %r14, %r2, %r22;
	shl.b32 	%r27, %r1, 4;
	mov.u32 	%r28, _ZZ22gemm9_8x8_micro_kerneliiifPfS_fS_E6a_tile;
	add.s32 	%r7, %r28, %r27;
	shl.b32 	%r29, %r2, 2;
	shl.b32 	%r30, %r1, 11;
	and.b32  	%r31, %r30, 2048;
	or.b32  	%r32, %r31, %r29;
	mov.u32 	%r33, _ZZ22gemm9_8x8_micro_kerneliiifPfS_fS_E6b_tile;
	add.s32 	%r8, %r33, %r32;
	shl.b32 	%r34, %r3, 2;
	add.s32 	%r9, %r28, %r34;
	shl.b32 	%r35, %r4, 2;
	add.s32 	%r10, %r33, %r35;
	mul.wide.s32 	%rd11, %r19, 4;
	mul.wide.u32 	%rd12, %r26, 4;
	add.s64 	%rd13, %rd11, %rd12;
	cvta.to.global.u64 	%rd14, %rd9;
	add.s64 	%rd35, %rd14, %rd13;
	mul.wide.s32 	%rd15, %r5, 4;
	mul.wide.s32 	%rd16, %r25, 4;
	add.s64 	%rd17, %rd15, %rd16;
	cvta.to.global.u64 	%rd18, %rd8;
	add.s64 	%rd34, %rd18, %rd17;
	mul.wide.s32 	%rd3, %r20, 4;
	mov.f32 	%f1102, 0f00000000;
	mov.b32 	%r50, 0;
	mov.f32 	%f1101, %f1102;
	mov.f32 	%f1100, %f1102;
	mov.f32 	%f1099, %f1102;
	mov.f32 	%f1098, %f1102;
	mov.f32 	%f1097, %f1102;
	mov.f32 	%f1096, %f1102;
	mov.f32 	%f1095, %f1102;
	mov.f32 	%f1094, %f1102;
	mov.f32 	%f1093, %f1102;
	mov.f32 	%f1092, %f1102;
	mov.f32 	%f1091, %f1102;
	mov.f32 	%f1090, %f1102;
	mov.f32 	%f1089, %f1102;
	mov.f32 	%f1088, %f1102;
	mov.f32 	%f1087, %f1102;
	mov.f32 	%f1086, %f1102;
	mov.f32 	%f1085, %f1102;
	mov.f32 	%f1084, %f1102;
	mov.f32 	%f1083, %f1102;
	mov.f32 	%f1082, %f1102;
	mov.f32 	%f1081, %f1102;
	mov.f32 	%f1080, %f1102;
	mov.f32 	%f1079, %f1102;
	mov.f32 	%f1078, %f1102;
	mov.f32 	%f1077, %f1102;
	mov.f32 	%f1076, %f1102;
	mov.f32 	%f1075, %f1102;
	mov.f32 	%f1074, %f1102;
	mov.f32 	%f1073, %f1102;
	mov.f32 	%f1072, %f1102;
	mov.f32 	%f1071, %f1102;
	mov.f32 	%f1070, %f1102;
	mov.f32 	%f1069, %f1102;
	mov.f32 	%f1068, %f1102;
	mov.f32 	%f1067, %f1102;
	mov.f32 	%f1066, %f1102;
	mov.f32 	%f1065, %f1102;
	mov.f32 	%f1064, %f1102;
	mov.f32 	%f1063, %f1102;
	mov.f32 	%f1062, %f1102;
	mov.f32 	%f1061, %f1102;
	mov.f32 	%f1060, %f1102;
	mov.f32 	%f1059, %f1102;
	mov.f32 	%f1058, %f1102;
	mov.f32 	%f1057, %f1102;
	mov.f32 	%f1056, %f1102;
	mov.f32 	%f1055, %f1102;
	mov.f32 	%f1054, %f1102;
	mov.f32 	%f1053, %f1102;
	mov.f32 	%f1052, %f1102;
	mov.f32 	%f1051, %f1102;
	mov.f32 	%f1050, %f1102;
	mov.f32 	%f1049, %f1102;
	mov.f32 	%f1048, %f1102;
	mov.f32 	%f1047, %f1102;
	mov.f32 	%f1046, %f1102;
	mov.f32 	%f1045, %f1102;
	mov.f32 	%f1044, %f1102;
	mov.f32 	%f1043, %f1102;
	mov.f32 	%f1042, %f1102;
	mov.f32 	%f1041, %f1102;
	mov.f32 	%f1040, %f1102;
	mov.f32 	%f1039, %f1102;
$L__BB0_2:
	ld.global.v4.f32 	{%f197, %f198, %f199, %f200}, [%rd34];
	ld.global.v4.f32 	{%f201, %f202, %f203, %f204}, [%rd35];
	st.shared.v4.f32 	[%r7], {%f197, %f198, %f199, %f200};
	st.shared.f32 	[%r8], %f201;
	st.shared.f32 	[%r8+512], %f202;
	st.shared.f32 	[%r8+1024], %f203;
	st.shared.f32 	[%r8+1536], %f204;
	bar.sync 	0;
	ld.shared.v4.f32 	{%f205, %f206, %f207, %f208}, [%r9];
	ld.shared.v4.f32 	{%f209, %f210, %f211, %f212}, [%r9+16];
	ld.shared.v4.f32 	{%f213, %f214, %f215, %f216}, [%r10];
	ld.shared.v4.f32 	{%f217, %f218, %f219, %f220}, [%r10+16];
	fma.rn.f32 	%f221, %f205, %f213, %f1039;
	fma.rn.f32 	%f222, %f206, %f213, %f1040;
	fma.rn.f32 	%f223, %f207, %f213, %f1041;
	fma.rn.f32 	%f224, %f208, %f213, %f1042;
	fma.rn.f32 	%f225, %f209, %f213, %f1043;
	fma.rn.f32 	%f226, %f210, %f213, %f1044;
	fma.rn.f32 	%f227, %f211, %f213, %f1045;
	fma.rn.f32 	%f228, %f212, %f213, %f1046;
	fma.rn.f32 	%f229, %f205, %f214, %f1047;
	fma.rn.f32 	%f230, %f206, %f214, %f1048;
	fma.rn.f32 	%f231, %f207, %f214, %f1049;
	fma.rn.f32 	%f232, %f208, %f214, %f1050;
	fma.rn.f32 	%f233, %f209, %f214, %f1051;
	fma.rn.f32 	%f234, %f210, %f214, %f1052;
	fma.rn.f32 	%f235, %f211, %f214, %f1053;
	fma.rn.f32 	%f236, %f212, %f214, %f1054;
	fma.rn.f32 	%f237, %f205, %f215, %f1055;
	fma.rn.f32 	%f238, %f206, %f215, %f1056;
	fma.rn.f32 	%f239, %f207, %f215, %f1057;
	fma.rn.f32 	%f240, %f208, %f215, %f1058;
	fma.rn.f32 	%f241, %f209, %f215, %f1059;
	fma.rn.f32 	%f242, %f210, %f215, %f1060;
	fma.rn.f32 	%f243, %f211, %f215, %f1061;
	fma.rn.f32 	%f244, %f212, %f215, %f1062;
	fma.rn.f32 	%f245, %f205, %f216, %f1063;
	fma.rn.f32 	%f246, %f206, %f216, %f1064;
	fma.rn.f32 	%f247, %f207, %f216, %f1065;
	fma.rn.f32 	%f248, %f208, %f216, %f1066;
	fma.rn.f32 	%f249, %f209, %f216, %f1067;
	fma.rn.f32 	%f250, %f210, %f216, %f1068;
	fma.rn.f32 	%f251, %f211, %f216, %f1069;
	fma.rn.f32 	%f252, %f212, %f216, %f1070;
	fma.rn.f32 	%f253, %f205, %f217, %f1071;
	fma.rn.f32 	%f254, %f206, %f217, %f1072;
	fma.rn.f32 	%f255, %f207, %f217, %f1073;
	fma.rn.f32 	%f256, %f208, %f217, %f1074;
	fma.rn.f32 	%f257, %f209, %f217, %f1075;
	fma.rn.f32 	%f258, %f210, %f217, %f1076;
	fma.rn.f32 	%f259, %f211, %f217, %f1077;
	fma.rn.f32 	%f260, %f212, %f217, %f1078;
	fma.rn.f32 	%f261, %f205, %f218, %f1079;
	fma.rn.f32 	%f262, %f206, %f218, %f1080;
	fma.rn.f32 	%f263, %f207, %f218, %f1081;
	fma.rn.f32 	%f264, %f208, %f218, %f1082;
	fma.rn.f32 	%f265, %f209, %f218, %f1083;
	fma.rn.f32 	%f266, %f210, %f218, %f1084;
	fma.rn.f32 	%f267, %f211, %f218, %f1085;
	fma.rn.f32 	%f268, %f212, %f218, %f1086;
	fma.rn.f32 	%f269, %f205, %f219, %f1087;
	fma.rn.f32 	%f270, %f206, %f219, %f1088;
	fma.rn.f32 	%f271, %f207, %f219, %f1089;
	fma.rn.f32 	%f272, %f208, %f219, %f1090;
	fma.rn.f32 	%f273, %f209, %f219, %f1091;
	fma.rn.f32 	%f274, %f210, %f219, %f1092;
	fma.rn.f32 	%f275, %f211, %f219, %f1093;
	fma.rn.f32 	%f276, %f212, %f219, %f1094;
	fma.rn.f32 	%f277, %f205, %f220, %f1095;
	fma.rn.f32 	%f278, %f206, %f220, %f1096;
	fma.rn.f32 	%f279, %f207, %f220, %f1097;
	fma.rn.f32 	%f280, %f208, %f220, %f1098;
	fma.rn.f32 	%f281, %f209, %f220, %f1099;
	fma.rn.f32 	%f282, %f210, %f220, %f1100;
	fma.rn.f32 	%f283, %f211, %f220, %f1101;
	fma.rn.f32 	%f284, %f212, %f220, %f1102;
	ld.shared.v4.f32 	{%f285, %f286, %f287, %f288}, [%r9+512];
	ld.shared.v4.f32 	{%f289, %f290, %f291, %f292}, [%r9+528];
	ld.shared.v4.f32 	{%f293, %f294, %f295, %f296}, [%r10+512];
	ld.shared.v4.f32 	{%f297, %f298, %f299, %f300}, [%r10+528];
	fma.rn.f32 	%f301, %f285, %f293, %f221;
	fma.rn.f32 	%f302, %f286, %f293, %f222;
	fma.rn.f32 	%f303, %f287, %f293, %f223;
	fma.rn.f32 	%f304, %f288, %f293, %f224;
	fma.rn.f32 	%f305, %f289, %f293, %f225;
	fma.rn.f32 	%f306, %f290, %f293, %f226;
	fma.rn.f32 	%f307, %f291, %f293, %f227;
	fma.rn.f32 	%f308, %f292, %f293, %f228;
	fma.rn.f32 	%f309, %f285, %f294, %f229;
	fma.rn.f32 	%f310, %f286, %f294, %f230;
	fma.rn.f32 	%f311, %f287, %f294, %f231;
	fma.rn.f32 	%f312, %f288, %f294, %f232;
	fma.rn.f32 	%f313, %f289, %f294, %f233;
	fma.rn.f32 	%f314, %f290, %f294, %f234;
	fma.rn.f32 	%f315, %f291, %f294, %f235;
	fma.rn.f32 	%f316, %f292, %f294, %f236;
	fma.rn.f32 	%f317, %f285, %f295, %f237;
	fma.rn.f32 	%f318, %f286, %f295, %f238;
	fma.rn.f32 	%f319, %f287, %f295, %f239;
	fma.rn.f32 	%f320, %f288, %f295, %f240;
	fma.rn.f32 	%f321, %f289, %f295, %f241;
	fma.rn.f32 	%f322, %f290, %f295, %f242;
	fma.rn.f32 	%f323, %f291, %f295, %f243;
	fma.rn.f32 	%f324, %f292, %f295, %f244;
	fma.rn.f32 	%f325, %f285, %f296, %f245;
	fma.rn.f32 	%f326, %f286, %f296, %f246;
	fma.rn.f32 	%f327, %f287, %f296, %f247;
	fma.rn.f32 	%f328, %f288, %f296, %f248;
	fma.rn.f32 	%f329, %f289, %f296, %f249;
	fma.rn.f32 	%f330, %f290, %f296, %f250;
	fma.rn.f32 	%f331, %f291, %f296, %f251;
	fma.rn.f32 	%f332, %f292, %f296, %f252;
	fma.rn.f32 	%f333, %f285, %f297, %f253;
	fma.rn.f32 	%f334, %f286, %f297, %f254;
	fma.rn.f32 	%f335, %f287, %f297, %f255;
	fma.rn.f32 	%f336, %f288, %f297, %f256;
	fma.rn.f32 	%f337, %f289, %f297, %f257;
	fma.rn.f32 	%f338, %f290, %f297, %f258;
	fma.rn.f32 	%f339, %f291, %f297, %f259;
	fma.rn.f32 	%f340, %f292, %f297, %f260;
	fma.rn.f32 	%f341, %f285, %f298, %f261;
	fma.rn.f32 	%f342, %f286, %f298, %f262;
	fma.rn.f32 	%f343, %f287, %f298, %f263;
	fma.rn.f32 	%f344, %f288, %f298, %f264;
	fma.rn.f32 	%f345, %f289, %f298, %f265;
	fma.rn.f32 	%f346, %f290, %f298, %f266;
	fma.rn.f32 	%f347, %f291, %f298, %f267;
	fma.rn.f32 	%f348, %f292, %f298, %f268;
	fma.rn.f32 	%f349, %f285, %f299, %f269;
	fma.rn.f32 	%f350, %f286, %f299, %f270;
	fma.rn.f32 	%f351, %f287, %f299, %f271;
	fma.rn.f32 	%f352, %f288, %f299, %f272;
	fma.rn.f32 	%f353, %f289, %f299, %f273;
	fma.rn.f32 	%f354, %f290, %f299, %f274;
	fma.rn.f32 	%f355, %f291, %f299, %f275;
	fma.rn.f32 	%f356, %f292, %f299, %f276;
	fma.rn.f32 	%f357, %f285, %f300, %f277;
	fma.rn.f32 	%f358, %f286, %f300, %f278;
	fma.rn.f32 	%f359, %f287, %f300, %f279;
	fma.rn.f32 	%f360, %f288, %f300, %f280;
	fma.rn.f32 	%f361, %f289, %f300, %f281;
	fma.rn.f32 	%f362, %f290, %f300, %f282;
	fma.rn.f32 	%f363, %f291, %f300, %f283;
	fma.rn.f32 	%f364, %f292, %f300, %f284;
	ld.shared.v4.f32 	{%f365, %f366, %f367, %f368}, [%r9+1024];
	ld.shared.v4.f32 	{%f369, %f370, %f371, %f372}, [%r9+1040];
	ld.shared.v4.f32 	{%f373, %f374, %f375, %f376}, [%r10+1024];
	ld.shared.v4.f32 	{%f377, %f378, %f379, %f380}, [%r10+1040];
	fma.rn.f32 	%f381, %f365, %f373, %f301;
	fma.rn.f32 	%f382, %f366, %f373, %f302;
	fma.rn.f32 	%f383, %f367, %f373, %f303;
	fma.rn.f32 	%f384, %f368, %f373, %f304;
	fma.rn.f32 	%f385, %f369, %f373, %f305;
	fma.rn.f32 	%f386, %f370, %f373, %f306;
	fma.rn.f32 	%f387, %f371, %f373, %f307;
	fma.rn.f32 	%f388, %f372, %f373, %f308;
	fma.rn.f32 	%f389, %f365, %f374, %f309;
	fma.rn.f32 	%f390, %f366, %f374, %f310;
	fma.rn.f32 	%f391, %f367, %f374, %f311;
	fma.rn.f32 	%f392, %f368, %f374, %f312;
	fma.rn.f32 	%f393, %f369, %f374, %f313;
	fma.rn.f32 	%f394, %f370, %f374, %f314;
	fma.rn.f32 	%f395, %f371, %f374, %f315;
	fma.rn.f32 	%f396, %f372, %f374, %f316;
	fma.rn.f32 	%f397, %f365, %f375, %f317;
	fma.rn.f32 	%f398, %f366, %f375, %f318;
	fma.rn.f32 	%f399, %f367, %f375, %f319;
	fma.rn.f32 	%f400, %f368, %f375, %f320;
	fma.rn.f32 	%f401, %f369, %f375, %f321;
	fma.rn.f32 	%f402, %f370, %f375, %f322;
	fma.rn.f32 	%f403, %f371, %f375, %f323;
	fma.rn.f32 	%f404, %f372, %f375, %f324;
	fma.rn.f32 	%f405, %f365, %f376, %f325;
	fma.rn.f32 	%f406, %f366, %f376, %f326;
	fma.rn.f32 	%f407, %f367, %f376, %f327;
	fma.rn.f32 	%f408, %f368, %f376, %f328;
	fma.rn.f32 	%f409, %f369, %f376, %f329;
	fma.rn.f32 	%f410, %f370, %f376, %f330;
	fma.rn.f32 	%f411, %f371, %f376, %f331;
	fma.rn.f32 	%f412, %f372, %f376, %f332;
	fma.rn.f32 	%f413, %f365, %f377, %f333;
	fma.rn.f32 	%f414, %f366, %f377, %f334;
	fma.rn.f32 	%f415, %f367, %f377, %f335;
	fma.rn.f32 	%f416, %f368, %f377, %f336;
	fma.rn.f32 	%f417, %f369, %f377, %f337;
	fma.rn.f32 	%f418, %f370, %f377, %f338;
	fma.rn.f32 	%f419, %f371, %f377, %f339;
	fma.rn.f32 	%f420, %f372, %f377, %f340;
	fma.rn.f32 	%f421, %f365, %f378, %f341;
	fma.rn.f32 	%f422, %f366, %f378, %f342;
	fma.rn.f32 	%f423, %f367, %f378, %f343;
	fma.rn.f32 	%f424, %f368, %f378, %f344;
	fma.rn.f32 	%f425, %f369, %f378, %f345;
	fma.rn.f32 	%f426, %f370, %f378, %f346;
	fma.rn.f32 	%f427, %f371, %f378, %f347;
	fma.rn.f32 	%f428, %f372, %f378, %f348;
	fma.rn.f32 	%f429, %f365, %f379, %f349;
	fma.rn.f32 	%f430, %f366, %f379, %f350;
	fma.rn.f32 	%f431, %f367, %f379, %f351;
	fma.rn.f32 	%f432, %f368, %f379, %f352;
	fma.rn.f32 	%f433, %f369, %f379, %f353;
	fma.rn.f32 	%f434, %f370, %f379, %f354;
	fma.rn.f32 	%f435, %f371, %f379, %f355;
	fma.rn.f32 	%f436, %f372, %f379, %f356;
	fma.rn.f32 	%f437, %f365, %f380, %f357;
	fma.rn.f32 	%f438, %f366, %f380, %f358;
	fma.rn.f32 	%f439, %f367, %f380, %f359;
	fma.rn.f32 	%f440, %f368, %f380, %f360;
	fma.rn.f32 	%f441, %f369, %f380, %f361;
	fma.rn.f32 	%f442, %f370, %f380, %f362;
	fma.rn.f32 	%f443, %f371, %f380, %f363;
	fma.rn.f32 	%f444, %f372, %f380, %f364;
	ld.shared.v4.f32 	{%f445, %f446, %f447, %f448}, [%r9+1536];
	ld.shared.v4.f32 	{%f449, %f450, %f451, %f452}, [%r9+1552];
	ld.shared.v4.f32 	{%f453, %f454, %f455, %f456}, [%r10+1536];
	ld.shared.v4.f32 	{%f457, %f458, %f459, %f460}, [%r10+1552];
	fma.rn.f32 	%f461, %f445, %f453, %f381;
	fma.rn.f32 	%f462, %f446, %f453, %f382;
	fma.rn.f32 	%f463, %f447, %f453, %f383;
	fma.rn.f32 	%f464, %f448, %f453, %f384;
	fma.rn.f32 	%f465, %f449, %f453, %f385;
	fma.rn.f32 	%f466, %f450, %f453, %f386;
	fma.rn.f32 	%f467, %f451, %f453, %f387;
	fma.rn.f32 	%f468, %f452, %f453, %f388;
	fma.rn.f32 	%f469, %f445, %f454, %f389;
	fma.rn.f32 	%f470, %f446, %f454, %f390;
	fma.rn.f32 	%f471, %f447, %f454, %f391;
	fma.rn.f32 	%f472, %f448, %f454, %f392;
	fma.rn.f32 	%f473, %f449, %f454, %f393;
	fma.rn.f32 	%f474, %f450, %f454, %f394;
	fma.rn.f32 	%f475, %f451, %f454, %f395;
	fma.rn.f32 	%f476, %f452, %f454, %f396;
	fma.rn.f32 	%f477, %f445, %f455, %f397;
	fma.rn.f32 	%f478, %f446, %f455, %f398;
	fma.rn.f32 	%f479, %f447, %f455, %f399;
	fma.rn.f32 	%f480, %f448, %f455, %f400;
	fma.rn.f32 	%f481, %f449, %f455, %f401;
	fma.rn.f32 	%f482, %f450, %f455, %f402;
	fma.rn.f32 	%f483, %f451, %f455, %f403;
	fma.rn.f32 	%f484, %f452, %f455, %f404;
	fma.rn.f32 	%f485, %f445, %f456, %f405;
	fma.rn.f32 	%f486, %f446, %f456, %f406;
	fma.rn.f32 	%f487, %f447, %f456, %f407;
	fma.rn.f32 	%f488, %f448, %f456, %f408;
	fma.rn.f32 	%f489, %f449, %f456, %f409;
	fma.rn.f32 	%f490, %f450, %f456, %f410;
	fma.rn.f32 	%f491, %f451, %f456, %f411;
	fma.rn.f32 	%f492, %f452, %f456, %f412;
	fma.rn.f32 	%f493, %f445, %f457, %f413;
	fma.rn.f32 	%f494, %f446, %f457, %f414;
	fma.rn.f32 	%f495, %f447, %f457, %f415;
	fma.rn.f32 	%f496, %f448, %f457, %f416;
	fma.rn.f32 	%f497, %f449, %f457, %f417;
	fma.rn.f32 	%f498, %f450, %f457, %f418;
	fma.rn.f32 	%f499, %f451, %f457, %f419;
	fma.rn.f32 	%f500, %f452, %f457, %f420;
	fma.rn.f32 	%f501, %f445, %f458, %f421;
	fma.rn.f32 	%f502, %f446, %f458, %f422;
	fma.rn.f32 	%f503, %f447, %f458, %f423;
	fma.rn.f32 	%f504, %f448, %f458, %f424;
	fma.rn.f32 	%f505, %f449, %f458, %f425;
	fma.rn.f32 	%f506, %f450, %f458, %f426;
	fma.rn.f32 	%f507, %f451, %f458, %f427;
	fma.rn.f32 	%f508, %f452, %f458, %f428;
	fma.rn.f32 	%f509, %f445, %f459, %f429;
	fma.rn.f32 	%f510, %f446, %f459, %f430;
	fma.rn.f32 	%f511, %f447, %f459, %f431;
	fma.rn.f32 	%f512, %f448, %f459, %f432;
	fma.rn.f32 	%f513, %f449, %f459, %f433;
	fma.rn.f32 	%f514, %f450, %f459, %f434;
	fma.rn.f32 	%f515, %f451, %f459, %f435;
	fma.rn.f32 	%f516, %f452, %f459, %f436;
	fma.rn.f32 	%f517, %f445, %f460, %f437;
	fma.rn.f32 	%f518, %f446, %f460, %f438;
	fma.rn.f32 	%f519, %f447, %f460, %f439;
	fma.rn.f32 	%f520, %f448, %f460, %f440;
	fma.rn.f32 	%f521, %f449, %f460, %f441;
	fma.rn.f32 	%f522, %f450, %f460, %f442;
	fma.rn.f32 	%f523, %f451, %f460, %f443;
	fma.rn.f32 	%f524, %f452, %f460, %f444;
	ld.shared.v4.f32 	{%f525, %f526, %f527, %f528}, [%r9+2048];
	ld.shared.v4.f32 	{%f529, %f530, %f531, %f532}, [%r9+2064];
	ld.shared.v4.f32 	{%f533, %f534, %f535, %f536}, [%r10+2048];
	ld.shared.v4.f32 	{%f537, %f538, %f539, %f540}, [%r10+2064];
	fma.rn.f32 	%f541, %f525, %f533, %f461;
	fma.rn.f32 	%f542, %f526, %f533, %f462;
	fma.rn.f32 	%f543, %f527, %f533, %f463;
	fma.rn.f32 	%f544, %f528, %f533, %f464;
	fma.rn.f32 	%f545, %f529, %f533, %f465;
	fma.rn.f32 	%f546, %f530, %f533, %f466;
	fma.rn.f32 	%f547, %f531, %f533, %f467;
	fma.rn.f32 	%f548, %f532, %f533, %f468;
	fma.rn.f32 	%f549, %f525, %f534, %f469;
	fma.rn.f32 	%f550, %f526, %f534, %f470;
	fma.rn.f32 	%f551, %f527, %f534, %f471;
	fma.rn.f32 	%f552, %f528, %f534, %f472;
	fma.rn.f32 	%f553, %f529, %f534, %f473;
	fma.rn.f32 	%f554, %f530, %f534, %f474;
	fma.rn.f32 	%f555, %f531, %f534, %f475;
	fma.rn.f32 	%f556, %f532, %f534, %f476;
	fma.rn.f32 	%f557, %f525, %f535, %f477;
	fma.rn.f32 	%f558, %f526, %f535, %f478;
	fma.rn.f32 	%f559, %f527, %f535, %f479;
	fma.rn.f32 	%f560, %f528, %f535, %f480;
	fma.rn.f32 	%f561, %f529, %f535, %f481;
	fma.rn.f32 	%f562, %f530, %f535, %f482;
	fma.rn.f32 	%f563, %f531, %f535, %f483;
	fma.rn.f32 	%f564, %f532, %f535, %f484;
	fma.rn.f32 	%f565, %f525, %f536, %f485;
	fma.rn.f32 	%f566, %f526, %f536, %f486;
	fma.rn.f32 	%f567, %f527, %f536, %f487;
	fma.rn.f32 	%f568, %f528, %f536, %f488;
	fma.rn.f32 	%f569, %f529, %f536, %f489;
	fma.rn.f32 	%f570, %f530, %f536, %f490;
	fma.rn.f32 	%f571, %f531, %f536, %f491;
	fma.rn.f32 	%f572, %f532, %f536, %f492;
	fma.rn.f32 	%f573, %f525, %f537, %f493;
	fma.rn.f32 	%f574, %f526, %f537, %f494;
	fma.rn.f32 	%f575, %f527, %f537, %f495;
	fma.rn.f32 	%f576, %f528, %f537, %f496;
	fma.rn.f32 	%f577, %f529, %f537, %f497;
	fma.rn.f32 	%f578, %f530, %f537, %f498;
	fma.rn.f32 	%f579, %f531, %f537, %f499;
	fma.rn.f32 	%f580, %f532, %f537, %f500;
	fma.rn.f32 	%f581, %f525, %f538, %f501;
	fma.rn.f32 	%f582, %f526, %f538, %f502;
	fma.rn.f32 	%f583, %f527, %f538, %f503;
	fma.rn.f32 	%f584, %f528, %f538, %f504;
	fma.rn.f32 	%f585, %f529, %f538, %f505;
	fma.rn.f32 	%f586, %f530, %f538, %f506;
	fma.rn.f32 	%f587, %f531, %f538, %f507;
	fma.rn.f32 	%f588, %f532, %f538, %f508;
	fma.rn.f32 	%f589, %f525, %f539, %f509;
	fma.rn.f32 	%f590, %f526, %f539, %f510;
	fma.rn.f32 	%f591, %f527, %f539, %f511;
	fma.rn.f32 	%f592, %f528, %f539, %f512;
	fma.rn.f32 	%f593, %f529, %f539, %f513;
	fma.rn.f32 	%f594, %f530, %f539, %f514;
	fma.rn.f32 	%f595, %f531, %f539, %f515;
	fma.rn.f32 	%f596, %f532, %f539, %f516;
	fma.rn.f32 	%f597, %f525, %f540, %f517;
	fma.rn.f32 	%f598, %f526, %f540, %f518;
	fma.rn.f32 	%f599, %f527, %f540, %f519;
	fma.rn.f32 	%f600, %f528, %f540, %f520;
	fma.rn.f32 	%f601, %f529, %f540, %f521;
	fma.rn.f32 	%f602, %f530, %f540, %f522;
	fma.rn.f32 	%f603, %f531, %f540, %f523;
	fma.rn.f32 	%f604, %f532, %f540, %f524;
	ld.shared.v4.f32 	{%f605, %f606, %f607, %f608}, [%r9+2560];
	ld.shared.v4.f32 	{%f609, %f610, %f611, %f612}, [%r9+2576];
	ld.shared.v4.f32 	{%f613, %f614, %f615, %f616}, [%r10+2560];
	ld.shared.v4.f32 	{%f617, %f618, %f619, %f620}, [%r10+2576];
	fma.rn.f32 	%f621, %f605, %f613, %f541;
	fma.rn.f32 	%f622, %f606, %f613, %f542;
	fma.rn.f32 	%f623, %f607, %f613, %f543;
	fma.rn.f32 	%f624, %f608, %f613, %f544;
	fma.rn.f32 	%f625, %f609, %f613, %f545;
	fma.rn.f32 	%f626, %f610, %f613, %f546;
	fma.rn.f32 	%f627, %f611, %f613, %f547;
	fma.rn.f32 	%f628, %f612, %f613, %f548;
	fma.rn.f32 	%f629, %f605, %f614, %f549;
	fma.rn.f32 	%f630, %f606, %f614, %f550;
	fma.rn.f32 	%f631, %f607, %f614, %f551;
	fma.rn.f32 	%f632, %f608, %f614, %f552;
	fma.rn.f32 	%f633, %f609, %f614, %f553;
	fma.rn.f32 	%f634, %f610, %f614, %f554;
	fma.rn.f32 	%f635, %f611, %f614, %f555;
	fma.rn.f32 	%f636, %f612, %f614, %f556;
	fma.rn.f32 	%f637, %f605, %f615, %f557;
	fma.rn.f32 	%f638, %f606, %f615, %f558;
	fma.rn.f32 	%f639, %f607, %f615, %f559;
	fma.rn.f32 	%f640, %f608, %f615, %f560;
	fma.rn.f32 	%f641, %f609, %f615, %f561;
	fma.rn.f32 	%f642, %f610, %f615, %f562;
	fma.rn.f32 	%f643, %f611, %f615, %f563;
	fma.rn.f32 	%f644, %f612, %f615, %f564;
	fma.rn.f32 	%f645, %f605, %f616, %f565;
	fma.rn.f32 	%f646, %f606, %f616, %f566;
	fma.rn.f32 	%f647, %f607, %f616, %f567;
	fma.rn.f32 	%f648, %f608, %f616, %f568;
	fma.rn.f32 	%f649, %f609, %f616, %f569;
	fma.rn.f32 	%f650, %f610, %f616, %f570;
	fma.rn.f32 	%f651, %f611, %f616, %f571;
	fma.rn.f32 	%f652, %f612, %f616, %f572;
	fma.rn.f32 	%f653, %f605, %f617, %f573;
	fma.rn.f32 	%f654, %f606, %f617, %f574;
	fma.rn.f32 	%f655, %f607, %f617, %f575;
	fma.rn.f32 	%f656, %f608, %f617, %f576;
	fma.rn.f32 	%f657, %f609, %f617, %f577;
	fma.rn.f32 	%f658, %f610, %f617, %f578;
	fma.rn.f32 	%f659, %f611, %f617, %f579;
	fma.rn.f32 	%f660, %f612, %f617, %f580;
	fma.rn.f32 	%f661, %f605, %f618, %f581;
	fma.rn.f32 	%f662, %f606, %f618, %f582;
	fma.rn.f32 	%f663, %f607, %f618, %f583;
	fma.rn.f32 	%f664, %f608, %f618, %f584;
	fma.rn.f32 	%f665, %f609, %f618, %f585;
	fma.rn.f32 	%f666, %f610, %f618, %f586;
	fma.rn.f32 	%f667, %f611, %f618, %f587;
	fma.rn.f32 	%f668, %f612, %f618, %f588;
	fma.rn.f32 	%f669, %f605, %f619, %f589;
	fma.rn.f32 	%f670, %f606, %f619, %f590;
	fma.rn.f32 	%f671, %f607, %f619, %f591;
	fma.rn.f32 	%f672, %f608, %f619, %f592;
	fma.rn.f32 	%f673, %f609, %f619, %f593;
	fma.rn.f32 	%f674, %f610, %f619, %f594;
	fma.rn.f32 	%f675, %f611, %f619, %f595;
	fma.rn.f32 	%f676, %f612, %f619, %f596;
	fma.rn.f32 	%f677, %f605, %f620, %f597;
	fma.rn.f32 	%f678, %f606, %f620, %f598;
	fma.rn.f32 	%f679, %f607, %f620, %f599;
	fma.rn.f32 	%f680, %f608, %f620, %f600;
	fma.rn.f32 	%f681, %f609, %f620, %f601;
	fma.rn.f32 	%f682, %f610, %f620, %f602;
	fma.rn.f32 	%f683, %f611, %f620, %f603;
	fma.rn.f32 	%f684, %f612, %f620, %f604;
	ld.shared.v4.f32 	{%f685, %f686, %f687, %f688}, [%r9+3072];
	ld.shared.v4.f32 	{%f689, %f690, %f691, %f692}, [%r9+3088];
	ld.shared.v4.f32 	{%f693, %f694, %f695, %f696}, [%r10+3072];
	ld.shared.v4.f32 	{%f697, %f698, %f699, %f700}, [%r10+3088];
	fma.rn.f32 	%f701, %f685, %f693, %f621;
	fma.rn.f32 	%f702, %f686, %f693, %f622;
	fma.rn.f32 	%f703, %f687, %f693, %f623;
	fma.rn.f32 	%f704, %f688, %f693, %f624;
	fma.rn.f32 	%f705, %f689, %f693, %f625;
	fma.rn.f32 	%f706, %f690, %f693, %f626;
	fma.rn.f32 	%f707, %f691, %f693, %f627;
	fma.rn.f32 	%f708, %f692, %f693, %f628;
	fma.rn.f32 	%f709, %f685, %f694, %f629;
	fma.rn.f32 	%f710, %f686, %f694, %f630;
	fma.rn.f32 	%f711, %f687, %f694, %f631;
	fma.rn.f32 	%f712, %f688, %f694, %f632;
	fma.rn.f32 	%f713, %f689, %f694, %f633;
	fma.rn.f32 	%f714, %f690, %f694, %f634;
	fma.rn.f32 	%f715, %f691, %f694, %f635;
	fma.rn.f32 	%f716, %f692, %f694, %f636;
	fma.rn.f32 	%f717, %f685, %f695, %f637;
	fma.rn.f32 	%f718, %f686, %f695, %f638;
	fma.rn.f32 	%f719, %f687, %f695, %f639;
	fma.rn.f32 	%f720, %f688, %f695, %f640;
	fma.rn.f32 	%f721, %f689, %f695, %f641;
	fma.rn.f32 	%f722, %f690, %f695, %f642;
	fma.rn.f32 	%f723, %f691, %f695, %f643;
	fma.rn.f32 	%f724, %f692, %f695, %f644;
	fma.rn.f32 	%f725, %f685, %f696, %f645;
	fma.rn.f32 	%f726, %f686, %f696, %f646;
	fma.rn.f32 	%f727, %f687, %f696, %f647;
	fma.rn.f32 	%f728, %f688, %f696, %f648;
	fma.rn.f32 	%f729, %f689, %f696, %f649;
	fma.rn.f32 	%f730, %f690, %f696, %f650;
	fma.rn.f32 	%f731, %f691, %f696, %f651;
	fma.rn.f32 	%f732, %f692, %f696, %f652;
	fma.rn.f32 	%f733, %f685, %f697, %f653;
	fma.rn.f32 	%f734, %f686, %f697, %f654;
	fma.rn.f32 	%f735, %f687, %f697, %f655;
	fma.rn.f32 	%f736, %f688, %f697, %f656;
	fma.rn.f32 	%f737, %f689, %f697, %f657;
	fma.rn.f32 	%f738, %f690, %f697, %f658;
	fma.rn.f32 	%f739, %f691, %f697, %f659;
	fma.rn.f32 	%f740, %f692, %f697, %f660;
	fma.rn.f32 	%f741, %f685, %f698, %f661;
	fma.rn.f32 	%f742, %f686, %f698, %f662;
	fma.rn.f32 	%f743, %f687, %f698, %f663;
	fma.rn.f32 	%f744, %f688, %f698, %f664;
	fma.rn.f32 	%f745, %f689, %f698, %f665;
	fma.rn.f32 	%f746, %f690, %f698, %f666;
	fma.rn.f32 	%f747, %f691, %f698, %f667;
	fma.rn.f32 	%f748, %f692, %f698, %f668;
	fma.rn.f32 	%f749, %f685, %f699, %f669;
	fma.rn.f32 	%f750, %f686, %f699, %f670;
	fma.rn.f32 	%f751, %f687, %f699, %f671;
	fma.rn.f32 	%f752, %f688, %f699, %f672;
	fma.rn.f32 	%f753, %f689, %f699, %f673;
	fma.rn.f32 	%f754, %f690, %f699, %f674;
	fma.rn.f32 	%f755, %f691, %f699, %f675;
	fma.rn.f32 	%f756, %f692, %f699, %f676;
	fma.rn.f32 	%f757, %f685, %f700, %f677;
	fma.rn.f32 	%f758, %f686, %f700, %f678;
	fma.rn.f32 	%f759, %f687, %f700, %f679;
	fma.rn.f32 	%f760, %f688, %f700, %f680;
	fma.rn.f32 	%f761, %f689, %f700, %f681;
	fma.rn.f32 	%f762, %f690, %f700, %f682;
	fma.rn.f32 	%f763, %f691, %f700, %f683;
	fma.rn.f32 	%f764, %f692, %f700, %f684;
	ld.shared.v4.f32 	{%f765, %f766, %f767, %f768}, [%r9+3584];
	ld.shared.v4.f32 	{%f769, %f770, %f771, %f772}, [%r9+3600];
	ld.shared.v4.f32 	{%f773, %f774, %f775, %f776}, [%r10+3584];
	ld.shared.v4.f32 	{%f777, %f778, %f779, %f780}, [%r10+3600];
	fma.rn.f32 	%f1039, %f765, %f773, %f701;
	fma.rn.f32 	%f1040, %f766, %f773, %f702;
	fma.rn.f32 	%f1041, %f767, %f773, %f703;
	fma.rn.f32 	%f1042, %f768, %f773, %f704;
	fma.rn.f32 	%f1043, %f769, %f773, %f705;
	fma.rn.f32 	%f1044, %f770, %f773, %f706;
	fma.rn.f32 	%f1045, %f771, %f773, %f707;
	fma.rn.f32 	%f1046, %f772, %f773, %f708;
	fma.rn.f32 	%f1047, %f765, %f774, %f709;
	fma.rn.f32 	%f1048, %f766, %f774, %f710;
	fma.rn.f32 	%f1049, %f767, %f774, %f711;
	fma.rn.f32 	%f1050, %f768, %f774, %f712;
	fma.rn.f32 	%f1051, %f769, %f774, %f713;
	fma.rn.f32 	%f1052, %f770, %f774, %f714;
	fma.rn.f32 	%f1053, %f771, %f774, %f715;
	fma.rn.f32 	%f1054, %f772, %f774, %f716;
	fma.rn.f32 	%f1055, %f765, %f775, %f717;
	fma.rn.f32 	%f1056, %f766, %f775, %f718;
	fma.rn.f32 	%f1057, %f767, %f775, %f719;
	fma.rn.f32 	%f1058, %f768, %f775, %f720;
	fma.rn.f32 	%f1059, %f769, %f775, %f721;
	fma.rn.f32 	%f1060, %f770, %f775, %f722;
	fma.rn.f32 	%f1061, %f771, %f775, %f723;
	fma.rn.f32 	%f1062, %f772, %f775, %f724;
	fma.rn.f32 	%f1063, %f765, %f776, %f725;
	fma.rn.f32 	%f1064, %f766, %f776, %f726;
	fma.rn.f32 	%f1065, %f767, %f776, %f727;
	fma.rn.f32 	%f1066, %f768, %f776, %f728;
	fma.rn.f32 	%f1067, %f769, %f776, %f729;
	fma.rn.f32 	%f1068, %f770, %f776, %f730;
	fma.rn.f32 	%f1069, %f771, %f776, %f731;
	fma.rn.f32 	%f1070, %f772, %f776, %f732;
	fma.rn.f32 	%f1071, %f765, %f777, %f733;
	fma.rn.f32 	%f1072, %f766, %f777, %f734;
	fma.rn.f32 	%f1073, %f767, %f777, %f735;
	fma.rn.f32 	%f1074, %f768, %f777, %f736;
	fma.rn.f32 	%f1075, %f769, %f777, %f737;
	fma.rn.f32 	%f1076, %f770, %f777, %f738;
	fma.rn.f32 	%f1077, %f771, %f777, %f739;
	fma.rn.f32 	%f1078, %f772, %f777, %f740;
	fma.rn.f32 	%f1079, %f765, %f778, %f741;
	fma.rn.f32 	%f1080, %f766, %f778, %f742;
	fma.rn.f32 	%f1081, %f767, %f778, %f743;
	fma.rn.f32 	%f1082, %f768, %f778, %f744;
	fma.rn.f32 	%f1083, %f769, %f778, %f745;
	fma.rn.f32 	%f1084, %f770, %f778, %f746;
	fma.rn.f32 	%f1085, %f771, %f778, %f747;
	fma.rn.f32 	%f1086, %f772, %f778, %f748;
	fma.rn.f32 	%f1087, %f765, %f779, %f749;
	fma.rn.f32 	%f1088, %f766, %f779, %f750;
	fma.rn.f32 	%f1089, %f767, %f779, %f751;
	fma.rn.f32 	%f1090, %f768, %f779, %f752;
	fma.rn.f32 	%f1091, %f769, %f779, %f753;
	fma.rn.f32 	%f1092, %f770, %f779, %f754;
	fma.rn.f32 	%f1093, %f771, %f779, %f755;
	fma.rn.f32 	%f1094, %f772, %f779, %f756;
	fma.rn.f32 	%f1095, %f765, %f780, %f757;
	fma.rn.f32 	%f1096, %f766, %f780, %f758;
	fma.rn.f32 	%f1097, %f767, %f780, %f759;
	fma.rn.f32 	%f1098, %f768, %f780, %f760;
	fma.rn.f32 	%f1099, %f769, %f780, %f761;
	fma.rn.f32 	%f1100, %f770, %f780, %f762;
	fma.rn.f32 	%f1101, %f771, %f780, %f763;
	fma.rn.f32 	%f1102, %f772, %f780, %f764;
	bar.sync 	0;
	add.s32 	%r50, %r50, 8;
	add.s64 	%rd35, %rd35, 32;
	add.s64 	%rd34, %rd34, %rd3;
	setp.lt.s32 	%p2, %r50, %r14;
	@%p2 bra 	$L__BB0_2;
$L__BB0_3:
	ld.param.u64 	%rd33, [_Z22gemm9_8x8_micro_kerneliiifPfS_fS__param_7];
	ld.param.f32 	%f974, [_Z22gemm9_8x8_micro_kerneliiifPfS_fS__param_6];
	ld.param.f32 	%f973, [_Z22gemm9_8x8_micro_kerneliiifPfS_fS__param_3];
	ld.param.u32 	%r49, [_Z22gemm9_8x8_micro_kerneliiifPfS_fS__param_0];
	mov.u32 	%r36, %ctaid.y;
	mul.lo.s32 	%r37, %r36, %r49;
	shl.b32 	%r38, %r37, 7;
	mov.u32 	%r39, %ctaid.x;
	shl.b32 	%r40, %r39, 7;
	add.s32 	%r41, %r40, %r38;
	cvt.s64.s32 	%rd19, %r41;
	cvta.to.global.u64 	%rd20, %rd33;
	mov.u32 	%r42, %tid.x;
	shr.u32 	%r43, %r42, 1;
	and.b32  	%r44, %r43, 120;
	shl.b32 	%r45, %r42, 3;
	and.b32  	%r46, %r45, 120;
	mad.lo.s32 	%r47, %r44, %r49, %r46;
	cvt.s64.s32 	%rd21, %r47;
	add.s64 	%rd22, %rd19, %rd21;
	shl.b64 	%rd23, %rd22, 2;
	add.s64 	%rd24, %rd20, %rd23;
	ld.global.v4.f32 	{%f781, %f782, %f783, %f784}, [%rd24];
	ld.global.v4.f32 	{%f785, %f786, %f787, %f788}, [%rd24+16];
	mul.wide.s32 	%rd25, %r49, 4;
	add.s64 	%rd26, %rd24, %rd25;
	ld.global.v4.f32 	{%f789, %f790, %f791, %f792}, [%rd26];
	ld.global.v4.f32 	{%f793, %f794, %f795, %f796}, [%rd26+16];
	add.s64 	%rd27, %rd26, %rd25;
	ld.global.v4.f32 	{%f797, %f798, %f799, %f800}, [%rd27];
	ld.global.v4.f32 	{%f801, %f802, %f803, %f804}, [%rd27+16];
	add.s64 	%rd28, %rd27, %rd25;
	ld.global.v4.f32 	{%f805, %f806, %f807, %f808}, [%rd28];
	ld.global.v4.f32 	{%f809, %f810, %f811, %f812}, [%rd28+16];
	add.s64 	%rd29, %rd28, %rd25;
	ld.global.v4.f32 	{%f813, %f814, %f815, %f816}, [%rd29];
	ld.global.v4.f32 	{%f817, %f818, %f819, %f820}, [%rd29+16];
	add.s64 	%rd30, %rd29, %rd25;
	ld.global.v4.f32 	{%f821, %f822, %f823, %f824}, [%rd30];
	ld.global.v4.f32 	{%f825, %f826, %f827, %f828}, [%rd30+16];
	add.s64 	%rd31, %rd30, %rd25;
	ld.global.v4.f32 	{%f829, %f830, %f831, %f832}, [%rd31];
	ld.global.v4.f32 	{%f833, %f834, %f835, %f836}, [%rd31+16];
	add.s64 	%rd32, %rd31, %rd25;
	ld.global.v4.f32 	{%f837, %f838, %f839, %f840}, [%rd32];
	ld.global.v4.f32 	{%f841, %f842, %f843, %f844}, [%rd32+16];
	mul.f32 	%f845, %f974, %f781;
	fma.rn.f32 	%f846, %f973, %f1039, %f845;
	mul.f32 	%f847, %f974, %f782;
	fma.rn.f32 	%f848, %f973, %f1040, %f847;
	mul.f32 	%f849, %f974, %f783;
	fma.rn.f32 	%f850, %f973, %f1041, %f849;
	mul.f32 	%f851, %f974, %f784;
	fma.rn.f32 	%f852, %f973, %f1042, %f851;
	mul.f32 	%f853, %f974, %f785;
	fma.rn.f32 	%f854, %f973, %f1043, %f853;
	mul.f32 	%f855, %f974, %f786;
	fma.rn.f32 	%f856, %f973, %f1044, %f855;
	mul.f32 	%f857, %f974, %f787;
	fma.rn.f32 	%f858, %f973, %f1045, %f857;
	mul.f32 	%f859, %f974, %f788;
	fma.rn.f32 	%f860, %f973, %f1046, %f859;
	mul.f32 	%f861, %f974, %f789;
	fma.rn.f32 	%f862, %f973, %f1047, %f861;
	mul.f32 	%f863, %f974, %f790;
	fma.rn.f32 	%f864, %f973, %f1048, %f863;
	mul.f32 	%f865, %f974, %f791;
	fma.rn.f32 	%f866, %f973, %f1049, %f865;
	mul.f32 	%f867, %f974, %f792;
	fma.rn.f32 	%f868, %f973, %f1050, %f867;
	mul.f32 	%f869, %f974, %f793;
	fma.rn.f32 	%f870, %f973, %f1051, %f869;
	mul.f32 	%f871, %f974, %f794;
	fma.rn.f32 	%f872, %f973, %f1052, %f871;
	mul.f32 	%f873, %f974, %f795;
	fma.rn.f32 	%f874, %f973, %f1053, %f873;
	mul.f32 	%f875, %f974, %f796;
	fma.rn.f32 	%f876, %f973, %f1054, %f875;
	mul.f32 	%f877, %f974, %f797;
	fma.rn.f32 	%f878, %f973, %f1055, %f877;
	mul.f32 	%f879, %f974, %f798;
	fma.rn.f32 	%f880, %f973, %f1056, %f879;
	mul.f32 	%f881, %f974, %f799;
	fma.rn.f32 	%f882, %f973, %f1057, %f881;
	mul.f32 	%f883, %f974, %f800;
	fma.rn.f32 	%f884, %f973, %f1058, %f883;
	mul.f32 	%f885, %f974, %f801;
	fma.rn.f32 	%f886, %f973, %f1059, %f885;
	mul.f32 	%f887, %f974, %f802;
	fma.rn.f32 	%f888, %f973, %f1060, %f887;
	mul.f32 	%f889, %f974, %f803;
	fma.rn.f32 	%f890, %f973, %f1061, %f889;
	mul.f32 	%f891, %f974, %f804;
	fma.rn.f32 	%f892, %f973, %f1062, %f891;
	mul.f32 	%f893, %f974, %f805;
	fma.rn.f32 	%f894, %f973, %f1063, %f893;
	mul.f32 	%f895, %f974, %f806;
	fma.rn.f32 	%f896, %f973, %f1064, %f895;
	mul.f32 	%f897, %f974, %f807;
	fma.rn.f32 	%f898, %f973, %f1065, %f897;
	mul.f32 	%f899, %f974, %f808;
	fma.rn.f32 	%f900, %f973, %f1066, %f899;
	mul.f32 	%f901, %f974, %f809;
	fma.rn.f32 	%f902, %f973, %f1067, %f901;
	mul.f32 	%f903, %f974, %f810;
	fma.rn.f32 	%f904, %f973, %f1068, %f903;
	mul.f32 	%f905, %f974, %f811;
	fma.rn.f32 	%f906, %f973, %f1069, %f905;
	mul.f32 	%f907, %f974, %f812;
	fma.rn.f32 	%f908, %f973, %f1070, %f907;
	mul.f32 	%f909, %f974, %f813;
	fma.rn.f32 	%f910, %f973, %f1071, %f909;
	mul.f32 	%f911, %f974, %f814;
	fma.rn.f32 	%f912, %f973, %f1072, %f911;
	mul.f32 	%f913, %f974, %f815;
	fma.rn.f32 	%f914, %f973, %f1073, %f913;
	mul.f32 	%f915, %f974, %f816;
	fma.rn.f32 	%f916, %f973, %f1074, %f915;
	mul.f32 	%f917, %f974, %f817;
	fma.rn.f32 	%f918, %f973, %f1075, %f917;
	mul.f32 	%f919, %f974, %f818;
	fma.rn.f32 	%f920, %f973, %f1076, %f919;
	mul.f32 	%f921, %f974, %f819;
	fma.rn.f32 	%f922, %f973, %f1077, %f921;
	mul.f32 	%f923, %f974, %f820;
	fma.rn.f32 	%f924, %f973, %f1078, %f923;
	mul.f32 	%f925, %f974, %f821;
	fma.rn.f32 	%f926, %f973, %f1079, %f925;
	mul.f32 	%f927, %f974, %f822;
	fma.rn.f32 	%f928, %f973, %f1080, %f927;
	mul.f32 	%f929, %f974, %f823;
	fma.rn.f32 	%f930, %f973, %f1081, %f929;
	mul.f32 	%f931, %f974, %f824;
	fma.rn.f32 	%f932, %f973, %f1082, %f931;
	mul.f32 	%f933, %f974, %f825;
	fma.rn.f32 	%f934, %f973, %f1083, %f933;
	mul.f32 	%f935, %f974, %f826;
	fma.rn.f32 	%f936, %f973, %f1084, %f935;
	mul.f32 	%f937, %f974, %f827;
	fma.rn.f32 	%f938, %f973, %f1085, %f937;
	mul.f32 	%f939, %f974, %f828;
	fma.rn.f32 	%f940, %f973, %f1086, %f939;
	mul.f32 	%f941, %f974, %f829;
	fma.rn.f32 	%f942, %f973, %f1087, %f941;
	mul.f32 	%f943, %f974, %f830;
	fma.rn.f32 	%f944, %f973, %f1088, %f943;
	mul.f32 	%f945, %f974, %f831;
	fma.rn.f32 	%f946, %f973, %f1089, %f945;
	mul.f32 	%f947, %f974, %f832;
	fma.rn.f32 	%f948, %f973, %f1090, %f947;
	mul.f32 	%f949, %f974, %f833;
	fma.rn.f32 	%f950, %f973, %f1091, %f949;
	mul.f32 	%f951, %f974, %f834;
	fma.rn.f32 	%f952, %f973, %f1092, %f951;
	mul.f32 	%f953, %f974, %f835;
	fma.rn.f32 	%f954, %f973, %f1093, %f953;
	mul.f32 	%f955, %f974, %f836;
	fma.rn.f32 	%f956, %f973, %f1094, %f955;
	mul.f32 	%f957, %f974, %f837;
	fma.rn.f32 	%f958, %f973, %f1095, %f957;
	mul.f32 	%f959, %f974, %f838;
	fma.rn.f32 	%f960, %f973, %f1096, %f959;
	mul.f32 	%f961, %f974, %f839;
	fma.rn.f32 	%f962, %f973, %f1097, %f961;
	mul.f32 	%f963, %f974, %f840;
	fma.rn.f32 	%f964, %f973, %f1098, %f963;
	mul.f32 	%f965, %f974, %f841;
	fma.rn.f32 	%f966, %f973, %f1099, %f965;
	mul.f32 	%f967, %f974, %f842;
	fma.rn.f32 	%f968, %f973, %f1100, %f967;
	mul.f32 	%f969, %f974, %f843;
	fma.rn.f32 	%f970, %f973, %f1101, %f969;
	mul.f32 	%f971, %f974, %f844;
	fma.rn.f32 	%f972, %f973, %f1102, %f971;
	st.global.v4.f32 	[%rd24], {%f846, %f848, %f850, %f852};
	st.global.v4.f32 	[%rd24+16], {%f854, %f856, %f858, %f860};
	st.global.v4.f32 	[%rd26], {%f862, %f864, %f866, %f868};
	st.global.v4.f32 	[%rd26+16], {%f870, %f872, %f874, %f876};
	st.global.v4.f32 	[%rd27], {%f878, %f880, %f882, %f884};
	st.global.v4.f32 	[%rd27+16], {%f886, %f888, %f890, %f892};
	st.global.v4.f32 	[%rd28], {%f894, %f896, %f898, %f900};
	st.global.v4.f32 	[%rd28+16], {%f902, %f904, %f906, %f908};
	st.global.v4.f32 	[%rd29], {%f910, %f912, %f914, %f916};
	st.global.v4.f32 	[%rd29+16], {%f918, %f920, %f922, %f924};
	st.global.v4.f32 	[%rd30], {%f926, %f928, %f930, %f932};
	st.global.v4.f32 	[%rd30+16], {%f934, %f936, %f938, %f940};
	st.global.v4.f32 	[%rd31], {%f942, %f944, %f946, %f948};
	st.global.v4.f32 	[%rd31+16], {%f950, %f952, %f954, %f956};
	st.global.v4.f32 	[%rd32], {%f958, %f960, %f962, %f964};
	st.global.v4.f32 	[%rd32+16], {%f966, %f968, %f970, %f972};
	ret;

}


// ===== COMPILED SASS (sm_100) =====

	.target	sm_100

	.elftype	@"ET_EXEC"


//--------------------- .note.nv.tkinfo           --------------------------
	.section	.note.nv.tkinfo,"",@"SHT_NOTE"
	.sectionflags	@"SHF_NOTE_NV_TKINFO"
	.tkinfo
        /*0018*/ 	.word	0x00000002
        /*0030*/ 	.string	""
        /*0030*/ 	.string	"ptxas"
        /*0030*/ 	.string	"Cuda compilation tools, release 13.0, V13.0.88"
        /*0030*/ 	.string	"Build cuda_13.0.r13.0/compiler.36424714_0"
        /*0030*/ 	.string	"-arch sm_100 -m 64 "



//--------------------- .note.nv.cuinfo           --------------------------
	.section	.note.nv.cuinfo,"",@"SHT_NOTE"
	.sectionflags	@"SHF_NOTE_NV_CUINFO"
        /*0018*/ 	.short	0x0002
        /*001a*/ 	.short	0x0064
        /*001c*/ 	.short	0x0082
	.zero		2


//--------------------- .nv.info                  --------------------------
	.section	.nv.info,"",@"SHT_CUDA_INFO"
	.align	4


	//----- nvinfo : EIATTR_REGCOUNT
	.align		4
        /*0000*/ 	.byte	0x04, 0x2f
        /*0002*/ 	.short	(.L_1 - .L_0)
	.align		4
.L_0:
        /*0004*/ 	.word	index@(_Z22gemm9_8x8_micro_kerneliiifPfS_fS_)
        /*0008*/ 	.word	0x0000007c


	//----- nvinfo : EIATTR_FRAME_SIZE
	.align		4
.L_1:
        /*000c*/ 	.byte	0x04, 0x11
        /*000e*/ 	.short	(.L_3 - .L_2)
	.align		4
.L_2:
        /*0010*/ 	.word	index@(_Z22gemm9_8x8_micro_kerneliiifPfS_fS_)
        /*0014*/ 	.word	0x00000000


	//----- nvinfo : EIATTR_MIN_STACK_SIZE
	.align		4
.L_3:
        /*0018*/ 	.byte	0x04, 0x12
        /*001a*/ 	.short	(.L_5 - .L_4)
	.align		4
.L_4:
        /*001c*/ 	.word	index@(_Z22gemm9_8x8_micro_kerneliiifPfS_fS_)
        /*0020*/ 	.word	0x00000000
.L_5:


//--------------------- .nv.compat                --------------------------
	.section	.nv.compat,"",@"SHT_CUDA_COMPAT_INFO"
	.align	4
        /*0000*/ 	.byte	0x02, 0x09, 0x00, 0x00, 0x02, 0x02, 0x01, 0x00, 0x02, 0x05, 0x05, 0x00, 0x03, 0x07, 0x01, 0x01
        /*0010*/ 	.byte	0x02, 0x03, 0x00, 0x00, 0x02, 0x06, 0x01, 0x00, 0x04, 0x0b, 0x08, 0x00, 0x09, 0x00, 0x00, 0x00
        /*0020*/ 	.byte	0x00, 0x00, 0x00, 0x00


//--------------------- .nv.info._Z22gemm9_8x8_micro_kerneliiifPfS_fS_ --------------------------
	.section	.nv.info._Z22gemm9_8x8_micro_kerneliiifPfS_fS_,"",@"SHT_CUDA_INFO"
	.sectionflags	@""
	.align	4


	//----- nvinfo : EIATTR_CUDA_API_VERSION
	.align		4
        /*0000*/ 	.byte	0x04, 0x37
        /*0002*/ 	.short	(.L_7 - .L_6)
.L_6:
        /*0004*/ 	.word	0x00000082


	//----- nvinfo : EIATTR_KPARAM_INFO
	.align		4
.L_7:
        /*0008*/ 	.byte	0x04, 0x17
        /*000a*/ 	.short	(.L_9 - .L_8)
.L_8:
        /*000c*/ 	.word	0x00000000
        /*0010*/ 	.short	0x0007
        /*0012*/ 	.short	0x0028
        /*0014*/ 	.byte	0x00, 0xf5, 0x21, 0x00


	//----- nvinfo : EIATTR_KPARAM_INFO
	.align		4
.L_9:
        /*0018*/ 	.byte	0x04, 0x17
        /*001a*/ 	.short	(.L_11 - .L_10)
.L_10:
        /*001c*/ 	.word	0x00000000
        /*0020*/ 	.short	0x0006
        /*0022*/ 	.short	0x0020
        /*0024*/ 	.byte	0x00, 0xf0, 0x11, 0x00


	//----- nvinfo : EIATTR_KPARAM_INFO
	.align		4
.L_11:
        /*0028*/ 	.byte	0x04, 0x17
        /*002a*/ 	.short	(.L_13 - .L_12)
.L_12:
        /*002c*/ 	.word	0x00000000
        /*0030*/ 	.short	0x0005
        /*0032*/ 	.short	0x0018
        /*0034*/ 	.byte	0x00, 0xf5, 0x21, 0x00


	//----- nvinfo : EIATTR_KPARAM_INFO
	.align		4
.L_13:
        /*0038*/ 	.byte	0x04, 0x17
        /*003a*/ 	.short	(.L_15 - .L_14)
.L_14:
        /*003c*/ 	.word	0x00000000
        /*0040*/ 	.short	0x0004
        /*0042*/ 	.short	0x0010
        /*0044*/ 	.byte	0x00, 0xf5, 0x21, 0x00


	//----- nvinfo : EIATTR_KPARAM_INFO
	.align		4
.L_15:
        /*0048*/ 	.byte	0x04, 0x17
        /*004a*/ 	.short	(.L_17 - .L_16)
.L_16:
        /*004c*/ 	.word	0x00000000
        /*0050*/ 	.short	0x0003
        /*0052*/ 	.short	0x000c
        /*0054*/ 	.byte	0x00, 0xf0, 0x11, 0x00


	//----- nvinfo : EIATTR_KPARAM_INFO
	.align		4
.L_17:
        /*0058*/ 	.byte	0x04, 0x17
        /*005a*/ 	.short	(.L_19 - .L_18)
.L_18:
        /*005c*/ 	.word	0x00000000
        /*0060*/ 	.short	0x0002
        /*0062*/ 	.short	0x0008
        /*0064*/ 	.byte	0x00, 0xf0, 0x11, 0x00


	//----- nvinfo : EIATTR_KPARAM_INFO
	.align		4
.L_19:
        /*0068*/ 	.byte	0x04, 0x17
        /*006a*/ 	.short	(.L_21 - .L_20)
.L_20:
        /*006c*/ 	.word	0x00000000
        /*0070*/ 	.short	0x0001
        /*0072*/ 	.short	0x0004
        /*0074*/ 	.byte	0x00, 0xf0, 0x11, 0x00


	//----- nvinfo : EIATTR_KPARAM_INFO
	.align		4
.L_21:
        /*0078*/ 	.byte	0x04, 0x17
        /*007a*/ 	.short	(.L_23 - .L_22)
.L_22:
        /*007c*/ 	.word	0x00000000
        /*0080*/ 	.short	0x0000
        /*0082*/ 	.short	0x0000
        /*0084*/ 	.byte	0x00, 0xf0, 0x11, 0x00


	//----- nvinfo : EIATTR_SPARSE_MMA_MASK
	.align		4
.L_23:
        /*0088*/ 	.byte	0x03, 0x50
        /*008a*/ 	.short	0x0000


	//----- nvinfo : EIATTR_MAXREG_COUNT
	.align		4
        /*008c*/ 	.byte	0x03, 0x1b
        /*008e*/ 	.short	0x00ff


	//----- nvinfo : EIATTR_NUM_BARRIERS
	.align		4
        /*0090*/ 	.byte	0x02, 0x4c
        /*0092*/ 	.byte	0x01
	.zero		1


	//----- nvinfo : EIATTR_MERCURY_ISA_VERSION
	.align		4
        /*0094*/ 	.byte	0x03, 0x5f
        /*0096*/ 	.short	0x0101


	//----- nvinfo : EIATTR_VRC_CTA_INIT_COUNT
	.align		4
        /*0098*/ 	.byte	0x02, 0x4a
	.zero		1
	.zero		1


	//----- nvinfo : EIATTR_EXIT_INSTR_OFFSETS
	.align		4
        /*009c*/ 	.byte	0x04, 0x1c
        /*009e*/ 	.short	(.L_25 - .L_24)


	//   ....[0]....
.L_24:
        /*00a0*/ 	.word	0x00003540


	//----- nvinfo : EIATTR_MAX_THREADS
	.align		4
.L_25:
        /*00a4*/ 	.byte	0x04, 0x05
        /*00a6*/ 	.short	(.L_27 - .L_26)
.L_26:
        /*00a8*/ 	.word	0x00000100
        /*00ac*/ 	.word	0x00000001
        /*00b0*/ 	.word	0x00000001


	//----- nvinfo : EIATTR_CBANK_PARAM_SIZE
	.align		4
.L_27:
        /*00b4*/ 	.byte	0x03, 0x19
        /*00b6*/ 	.short	0x0030


	//----- nvinfo : EIATTR_PARAM_CBANK
	.align		4
        /*00b8*/ 	.byte	0x04, 0x0a
        /*00ba*/ 	.short	(.L_29 - .L_28)
	.align		4
.L_28:
        /*00bc*/ 	.word	index@(.nv.constant0._Z22gemm9_8x8_micro_kerneliiifPfS_fS_)
        /*00c0*/ 	.short	0x0380
        /*00c2*/ 	.short	0x0030


	//----- nvinfo : EIATTR_SW_WAR
	.align		4
.L_29:
        /*00c4*/ 	.byte	0x04, 0x36
        /*00c6*/ 	.short	(.L_31 - .L_30)
.L_30:
        /*00c8*/ 	.word	0x00000008
.L_31:


//--------------------- .nv.callgraph             --------------------------
	.section	.nv.callgraph,"",@"SHT_CUDA_CALLGRAPH"
	.align	4
	.sectionentsize	8
	.align		4
        /*0000*/ 	.word	0x00000000
	.align		4
        /*0004*/ 	.word	0xffffffff
	.align		4
        /*0008*/ 	.word	0x00000000
	.align		4
        /*000c*/ 	.word	0xfffffffe
	.align		4
        /*0010*/ 	.word	0x00000000
	.align		4
        /*0014*/ 	.word	0xfffffffd
	.align		4
        /*0018*/ 	.word	0x00000000
	.align		4
        /*001c*/ 	.word	0xfffffffc


//--------------------- .text._Z22gemm9_8x8_micro_kerneliiifPfS_fS_ --------------------------
	.section	.text._Z22gemm9_8x8_micro_kerneliiifPfS_fS_,"ax",@progbits
	.align	128
        .global         _Z22gemm9_8x8_micro_kerneliiifPfS_fS_
        .type           _Z22gemm9_8x8_micro_kerneliiifPfS_fS_,@function
        .size           _Z22gemm9_8x8_micro_kerneliiifPfS_fS_,(.L_x_3 - _Z22gemm9_8x8_micro_kerneliiifPfS_fS_)
        .other          _Z22gemm9_8x8_micro_kerneliiifPfS_fS_,@"STO_CUDA_ENTRY STV_DEFAULT"
_Z22gemm9_8x8_micro_kerneliiifPfS_fS_:
.text._Z22gemm9_8x8_micro_kerneliiifPfS_fS_:
[----:B------:R-:W-:Y:S08]  /*0000*/  LDC R1, c[0x0][0x37c] ;  /* 0x0000df00ff017b82 */ /* 0x000ff00000000800 */
[----:B------:R-:W0:Y:S01]  /*0010*/  LDC R48, c[0x0][0x388] ;  /* 0x0000e200ff307b82 */ /* 0x000e220000000800 */
[----:B------:R-:W1:Y:S01]  /*0020*/  S2R R67, SR_TID.X ;  /* 0x0000000000437919 */ /* 0x000e620000002100 */
[----:B------:R-:W2:Y:S01]  /*0030*/  LDCU.64 UR8, c[0x0][0x358] ;  /* 0x00006b00ff0877ac */ /* 0x000ea20008000a00 */
[----:B------:R-:W-:Y:S01]  /*0040*/  HFMA2 R49, -RZ, RZ, 0, 0 ;  /* 0x00000000ff317431 */ /* 0x000fe200000001ff */
[----:B------:R-:W-:Y:S01]  /*0050*/  CS2R R42, SRZ ;  /* 0x00000000002a7805 */ /* 0x000fe2000001ff00 */
[----:B------:R-:W3:Y:S01]  /*0060*/  S2R R47, SR_CTAID.X ;  /* 0x00000000002f7919 */ /* 0x000ee20000002500 */
[----:B------:R-:W-:Y:S01]  /*0070*/  HFMA2 R66, -RZ, RZ, 0, 0 ;  /* 0x00000000ff427431 */ /* 0x000fe200000001ff */
[----:B------:R-:W-:Y:S01]  /*0080*/  CS2R R40, SRZ ;  /* 0x0000000000287805 */ /* 0x000fe2000001ff00 */
[----:B------:R-:W4:Y:S01]  /*0090*/  LDC R64, c[0x0][0x380] ;  /* 0x0000e000ff407b82 */ /* 0x000f220000000800 */
[----:B------:R-:W-:-:S02]  /*00a0*/  CS2R R50, SRZ ;  /* 0x0000000000327805 */ /* 0x000fc4000001ff00 */
[----:B------:R-:W-:Y:S02]  /*00b0*/  CS2R R68, SRZ ;  /* 0x0000000000447805 */ /* 0x000fe4000001ff00 */
[----:B------:R-:W-:Y:S02]  /*00c0*/  MOV R65, RZ ;  /* 0x000000ff00417202 */ /* 0x000fe40000000f00 */
[----:B------:R-:W-:Y:S02]  /*00d0*/  CS2R R62, SRZ ;  /* 0x00000000003e7805 */ /* 0x000fe4000001ff00 */
[----:B------:R-:W-:Y:S02]  /*00e0*/  CS2R R56, SRZ ;  /* 0x0000000000387805 */ /* 0x000fe4000001ff00 */
[----:B------:R-:W-:Y:S02]  /*00f0*/  CS2R R58, SRZ ;  /* 0x00000000003a7805 */ /* 0x000fe4000001ff00 */
[----:B------:R-:W-:Y:S01]  /*0100*/  CS2R R52, SRZ ;  /* 0x0000000000347805 */ /* 0x000fe2000001ff00 */
[----:B------:R-:W0:Y:S01]  /*0110*/  S2UR UR7, SR_CTAID.Y ;  /* 0x00000000000779c3 */ /* 0x000e220000002600 */
[----:B------:R-:W-:-:S02]  /*0120*/  CS2R R54, SRZ ;  /* 0x0000000000367805 */ /* 0x000fc4000001ff00 */
[----:B------:R-:W-:Y:S02]  /*0130*/  CS2R R60, SRZ ;  /* 0x00000000003c7805 */ /* 0x000fe4000001ff00 */
[----:B------:R-:W-:Y:S02]  /*0140*/  CS2R R104, SRZ ;  /* 0x0000000000687805 */ /* 0x000fe4000001ff00 */
[----:B------:R-:W-:Y:S02]  /*0150*/  CS2R R102, SRZ ;  /* 0x0000000000667805 */ /* 0x000fe4000001ff00 */
[----:B------:R-:W-:Y:S02]  /*0160*/  CS2R R100, SRZ ;  /* 0x0000000000647805 */ /* 0x000fe4000001ff00 */
[----:B------:R-:W-:Y:S02]  /*0170*/  CS2R R98, SRZ ;  /* 0x0000000000627805 */ /* 0x000fe4000001ff00 */
[----:B------:R-:W-:-:S02]  /*0180*/  CS2R R96, SRZ ;  /* 0x0000000000607805 */ /* 0x000fc4000001ff00 */
[----:B0-----:R-:W-:Y:S02]  /*0190*/  ISETP.GE.AND P0, PT, R48, 0x1, PT ;  /* 0x000000013000780c */ /* 0x001fe40003f06270 */
[----:B------:R-:W-:Y:S02]  /*01a0*/  CS2R R94, SRZ ;  /* 0x00000000005e7805 */ /* 0x000fe4000001ff00 */
[----:B------:R-:W-:Y:S02]  /*01b0*/  CS2R R92, SRZ ;  /* 0x00000000005c7805 */ /* 0x000fe4000001ff00 */
[----:B------:R-:W-:Y:S02]  /*01c0*/  CS2R R90, SRZ ;  /* 0x00000000005a7805 */ /* 0x000fe4000001ff00 */
[----:B------:R-:W-:Y:S02]  /*01d0*/  CS2R R88, SRZ ;  /* 0x0000000000587805 */ /* 0x000fe4000001ff00 */
[----:B------:R-:W-:-:S02]  /*01e0*/  CS2R R86, SRZ ;  /* 0x0000000000567805 */ /* 0x000fc4000001ff00 */
[----:B------:R-:W-:Y:S02]  /*01f0*/  CS2R R84, SRZ ;  /* 0x0000000000547805 */ /* 0x000fe4000001ff00 */
[----:B------:R-:W-:Y:S02]  /*0200*/  CS2R R82, SRZ ;  /* 0x0000000000527805 */ /* 0x000fe4000001ff00 */
[----:B------:R-:W-:Y:S02]  /*0210*/  CS2R R80, SRZ ;  /* 0x0000000000507805 */ /* 0x000fe4000001ff00 */
[----:B-1----:R-:W-:Y:S02]  /*0220*/  SHF.L.U32 R76, R67, 0x3, RZ ;  /* 0x00000003434c7819 */ /* 0x002fe400000006ff */
[----:B------:R-:W-:Y:S02]  /*0230*/  CS2R R14, SRZ ;  /* 0x00000000000e7805 */ /* 0x000fe4000001ff00 */
[----:B------:R-:W-:-:S02]  /*0240*/  SHF.R.U32.HI R17, RZ, 0x1, R67 ;  /* 0x00000001ff117819 */ /* 0x000fc40000011643 */
[----:B------:R-:W-:Y:S02]  /*0250*/  CS2R R12, SRZ ;  /* 0x00000000000c7805 */ /* 0x000fe4000001ff00 */
[----:B------:R-:W-:Y:S02]  /*0260*/  CS2R R10, SRZ ;  /* 0x00000000000a7805 */ /* 0x000fe4000001ff00 */
[----:B------:R-:W-:Y:S02]  /*0270*/  CS2R R8, SRZ ;  /* 0x0000000000087805 */ /* 0x000fe4000001ff00 */
[----:B------:R-:W-:Y:S02]  /*0280*/  CS2R R6, SRZ ;  /* 0x0000000000067805 */ /* 0x000fe4000001ff00 */
[----:B------:R-:W-:Y:S02]  /*0290*/  CS2R R4, SRZ ;  /* 0x0000000000047805 */ /* 0x000fe4000001ff00 */
[----:B------:R-:W-:-:S02]  /*02a0*/  CS2R R2, SRZ ;  /* 0x0000000000027805 */ /* 0x000fc4000001ff00 */
[----:B------:R-:W-:Y:S02]  /*02b0*/  MOV R0, RZ ;  /* 0x000000ff00007202 */ /* 0x000fe40000000f00 */
[----:B------:R-:W-:Y:S02]  /*02c0*/  LOP3.LUT R76, R76, 0x78, RZ, 0xc0, !PT ;  /* 0x000000784c4c7812 */ /* 0x000fe400078ec0ff */
[----:B------:R-:W-:Y:S01]  /*02d0*/  LOP3.LUT R75, R17, 0x78, RZ, 0xc0, !PT ;  /* 0x00000078114b7812 */ /* 0x000fe200078ec0ff */
[----:B--234-:R-:W-:Y:S06]  /*02e0*/  @!P0 BRA `(.L_x_0) ;  /* 0x0000002400cc8947 */ /* 0x01cfec0003800000 */
[----:B------:R-:W0:Y:S01]  /*02f0*/  LDC R74, c[0x0][0x380] ;  /* 0x0000e000ff4a7b82 */ /* 0x000e220000000800 */
[----:B------:R-:W-:Y:S01]  /*0300*/  SHF.L.U32 R0, R67, 0x2, RZ ;  /* 0x0000000243007819 */ /* 0x000fe200000006ff */
[----:B------:R-:W1:Y:S01]  /*0310*/  LDCU.128 UR12, c[0x0][0x390] ;  /* 0x00007200ff0c77ac */ /* 0x000e620008000c00 */
[----:B------:R-:W-:Y:S02]  /*0320*/  SHF.R.U32.HI R3, RZ, 0x5, R67 ;  /* 0x00000005ff037819 */ /* 0x000fe40000011643 */
[----:B------:R-:W-:Y:S02]  /*0330*/  CS2R R10, SRZ ;  /* 0x00000000000a7805 */ /* 0x000fe4000001ff00 */
[C---:B------:R-:W-:Y:S01]  /*0340*/  LOP3.LUT R2, R0.reuse, 0x4, RZ, 0xc0, !PT ;  /* 0x0000000400027812 */ /* 0x040fe200078ec0ff */
[----:B------:R-:W-:Y:S01]  /*0350*/  USHF.L.U32 UR4, UR7, 0x7, URZ ;  /* 0x0000000707047899 */ /* 0x000fe200080006ff */
[----:B------:R-:W-:Y:S01]  /*0360*/  LOP3.LUT R0, R0, 0x7c, RZ, 0xc0, !PT ;  /* 0x0000007c00007812 */ /* 0x000fe200078ec0ff */
[----:B------:R-:W2:Y:S01]  /*0370*/  S2UR UR6, SR_CgaCtaId ;  /* 0x00000000000679c3 */ /* 0x000ea20000008800 */
[----:B------:R-:W-:Y:S01]  /*0380*/  SHF.L.U32 R7, R47, 0x7, RZ ;  /* 0x000000072f077819 */ /* 0x000fe200000006ff */
[C---:B------:R-:W-:Y:S01]  /*0390*/  IMAD R2, R17.reuse, R48, R2 ;  /* 0x0000003011027224 */ /* 0x040fe200078e0202 */
[----:B------:R-:W-:Y:S01]  /*03a0*/  SHF.L.U32 R44, R17, 0x2, RZ ;  /* 0x00000002112c7819 */ /* 0x000fe200000006ff */
[----:B------:R-:W-:Y:S01]  /*03b0*/  IMAD R9, R48, UR4, RZ ;  /* 0x0000000430097c24 */ /* 0x000fe2000f8e02ff */
[----:B------:R-:W-:Y:S01]  /*03c0*/  UMOV UR4, 0x400 ;  /* 0x0000040000047882 */ /* 0x000fe20000000000 */
[----:B------:R-:W-:Y:S01]  /*03d0*/  CS2R R12, SRZ ;  /* 0x00000000000c7805 */ /* 0x000fe2000001ff00 */
[----:B------:R-:W-:Y:S01]  /*03e0*/  UIADD3 UR5, UPT, UPT, UR4, 0x1000, URZ ;  /* 0x0000100004057890 */ /* 0x000fe2000fffe0ff */
[----:B------:R-:W-:-:S02]  /*03f0*/  CS2R R14, SRZ ;  /* 0x00000000000e7805 */ /* 0x000fc4000001ff00 */
[----:B------:R-:W-:Y:S02]  /*0400*/  CS2R R80, SRZ ;  /* 0x0000000000507805 */ /* 0x000fe4000001ff00 */
[----:B------:R-:W-:Y:S02]  /*0410*/  CS2R R82, SRZ ;  /* 0x0000000000527805 */ /* 0x000fe4000001ff00 */
[----:B------:R-:W-:Y:S02]  /*0420*/  CS2R R84, SRZ ;  /* 0x0000000000547805 */ /* 0x000fe4000001ff00 */
[----:B------:R-:W-:Y:S02]  /*0430*/  CS2R R86, SRZ ;  /* 0x0000000000567805 */ /* 0x000fe4000001ff00 */
[----:B------:R-:W-:Y:S02]  /*0440*/  CS2R R88, SRZ ;  /* 0x0000000000587805 */ /* 0x000fe4000001ff00 */
[----:B------:R-:W-:-:S02]  /*0450*/  CS2R R90, SRZ ;  /* 0x00000000005a7805 */ /* 0x000fc4000001ff00 */
[----:B------:R-:W-:Y:S01]  /*0460*/  CS2R R92, SRZ ;  /* 0x00000000005c7805 */ /* 0x000fe2000001ff00 */
[----:B0-----:R-:W-:Y:S01]  /*0470*/  IMAD R0, R3, R74, R0 ;  /* 0x0000004a03007224 */ /* 0x001fe200078e0200 */
[----:B------:R-:W-:Y:S01]  /*0480*/  CS2R R94, SRZ ;  /* 0x00000000005e7805 */ /* 0x000fe2000001ff00 */
[----:B------:R-:W-:Y:S01]  /*0490*/  IMAD.WIDE.U32 R2, R2, 0x4, RZ ;  /* 0x0000000402027825 */ /* 0x000fe200078e00ff */
[----:B------:R-:W-:Y:S02]  /*04a0*/  CS2R R96, SRZ ;  /* 0x0000000000607805 */ /* 0x000fe4000001ff00 */
[----:B------:R-:W-:Y:S02]  /*04b0*/  CS2R R98, SRZ ;  /* 0x0000000000627805 */ /* 0x000fe4000001ff00 */
[----:B------:R-:W-:Y:S01]  /*04c0*/  CS2R R100, SRZ ;  /* 0x0000000000647805 */ /* 0x000fe2000001ff00 */
[----:B------:R-:W-:Y:S01]  /*04d0*/  IMAD.WIDE R4, R0, 0x4, RZ ;  /* 0x0000000400047825 */ /* 0x000fe200078e02ff */
[----:B------:R-:W-:Y:S01]  /*04e0*/  MOV R0, RZ ;  /* 0x000000ff00007202 */ /* 0x000fe20000000f00 */
[----:B--2---:R-:W-:Y:S01]  /*04f0*/  ULEA UR5, UR6, UR5, 0x18 ;  /* 0x0000000506057291 */ /* 0x004fe2000f8ec0ff */
[----:B------:R-:W-:Y:S01]  /*0500*/  CS2R R102, SRZ ;  /* 0x0000000000667805 */ /* 0x000fe2000001ff00 */
[----:B------:R-:W-:Y:S01]  /*0510*/  IMAD.WIDE R2, R9, 0x4, R2 ;  /* 0x0000000409027825 */ /* 0x000fe200078e0202 */
[----:B------:R-:W-:Y:S01]  /*0520*/  ULEA UR4, UR6, UR4, 0x18 ;  /* 0x0000000406047291 */ /* 0x000fe2000f8ec0ff */
[----:B------:R-:W-:-:S02]  /*0530*/  CS2R R8, SRZ ;  /* 0x0000000000087805 */ /* 0x000fc4000001ff00 */
[----:B------:R-:W-:Y:S01]  /*0540*/  CS2R R104, SRZ ;  /* 0x0000000000687805 */ /* 0x000fe2000001ff00 */
[----:B------:R-:W-:Y:S01]  /*0550*/  IMAD.WIDE R4, R7, 0x4, R4 ;  /* 0x0000000407047825 */ /* 0x000fe200078e0204 */
[----:B------:R-:W-:Y:S02]  /*0560*/  SHF.L.U32 R7, R67, 0xb, RZ ;  /* 0x0000000b43077819 */ /* 0x000fe400000006ff */
[----:B------:R-:W-:Y:S02]  /*0570*/  CS2R R68, SRZ ;  /* 0x0000000000447805 */ /* 0x000fe4000001ff00 */
[----:B-1----:R-:W-:Y:S02]  /*0580*/  IADD3 R46, P0, PT, R2, UR14, RZ ;  /* 0x0000000e022e7c10 */ /* 0x002fe4000ff1e0ff */
[----:B------:R-:W-:Y:S02]  /*0590*/  CS2R R60, SRZ ;  /* 0x00000000003c7805 */ /* 0x000fe4000001ff00 */
[----:B------:R-:W-:-:S02]  /*05a0*/  IADD3 R78, P1, PT, R4, UR12, RZ ;  /* 0x0000000c044e7c10 */ /* 0x000fc4000ff3e0ff */
[----:B------:R-:W-:Y:S02]  /*05b0*/  CS2R R54, SRZ ;  /* 0x0000000000367805 */ /* 0x000fe4000001ff00 */
[----:B------:R-:W-:Y:S02]  /*05c0*/  LOP3.LUT R44, R44, 0x800, R7, 0xf8, !PT ;  /* 0x000008002c2c7812 */ /* 0x000fe400078ef807 */
[----:B------:R-:W-:Y:S02]  /*05d0*/  CS2R R6, SRZ ;  /* 0x0000000000067805 */ /* 0x000fe4000001ff00 */
[----:B------:R-:W-:Y:S02]  /*05e0*/  IADD3.X R45, PT, PT, R3, UR15, RZ, P0, !PT ;  /* 0x0000000f032d7c10 */ /* 0x000fe400087fe4ff */
[----:B------:R-:W-:Y:S02]  /*05f0*/  CS2R R2, SRZ ;  /* 0x0000000000027805 */ /* 0x000fe4000001ff00 */
[----:B------:R-:W-:-:S02]  /*0600*/  IADD3.X R79, PT, PT, R5, UR13, RZ, P1, !PT ;  /* 0x0000000d054f7c10 */ /* 0x000fc40008ffe4ff */
[----:B------:R-:W-:Y:S02]  /*0610*/  CS2R R4, SRZ ;  /* 0x0000000000047805 */ /* 0x000fe4000001ff00 */
[----:B------:R-:W-:Y:S02]  /*0620*/  MOV R66, RZ ;  /* 0x000000ff00427202 */ /* 0x000fe40000000f00 */
[----:B------:R-:W-:Y:S02]  /*0630*/  CS2R R52, SRZ ;  /* 0x0000000000347805 */ /* 0x000fe4000001ff00 */
[----:B------:R-:W-:Y:S02]  /*0640*/  CS2R R58, SRZ ;  /* 0x00000000003a7805 */ /* 0x000fe4000001ff00 */
[----:B------:R-:W-:Y:S02]  /*0650*/  CS2R R56, SRZ ;  /* 0x0000000000387805 */ /* 0x000fe4000001ff00 */
[----:B------:R-:W-:-:S02]  /*0660*/  CS2R R62, SRZ ;  /* 0x00000000003e7805 */ /* 0x000fc4000001ff00 */
[----:B------:R-:W-:Y:S02]  /*0670*/  MOV R65, RZ ;  /* 0x000000ff00417202 */ /* 0x000fe40000000f00 */
[----:B------:R-:W-:Y:S02]  /*0680*/  CS2R R50, SRZ ;  /* 0x0000000000327805 */ /* 0x000fe4000001ff00 */
[----:B------:R-:W-:Y:S02]  /*0690*/  CS2R R40, SRZ ;  /* 0x0000000000287805 */ /* 0x000fe4000001ff00 */
[----:B------:R-:W-:Y:S02]  /*06a0*/  CS2R R42, SRZ ;  /* 0x00000000002a7805 */ /* 0x000fe4000001ff00 */
[----:B------:R-:W-:Y:S02]  /*06b0*/  MOV R49, RZ ;  /* 0x000000ff00317202 */ /* 0x000fe40000000f00 */
[----:B------:R-:W-:-:S02]  /*06c0*/  SHF.L.U32 R74, R74, 0x3, RZ ;  /* 0x000000034a4a7819 */ /* 0x000fc400000006ff */
[----:B------:R-:W-:Y:S02]  /*06d0*/  LEA R73, R75, UR5, 0x2 ;  /* 0x000000054b497c11 */ /* 0x000fe4000f8e10ff */
[----:B------:R-:W-:Y:S02]  /*06e0*/  LEA R67, R67, UR4, 0x4 ;  /* 0x0000000443437c11 */ /* 0x000fe4000f8e20ff */
[----:B------:R-:W-:Y:S01]  /*06f0*/  LEA R72, R76, UR4, 0x2 ;  /* 0x000000044c487c11 */ /* 0x000fe2000f8e10ff */
[----:B------:R-:W-:-:S06]  /*0700*/  UMOV UR4, URZ ;  /* 0x000000ff00047c82 */ /* 0x000fcc0008000000 */
.L_x_1:
[----:B------:R-:W-:Y:S01]  /*0710*/  MOV R28, R46 ;  /* 0x0000002e001c7202 */ /* 0x000fe20000000f00 */
[----:B------:R-:W2:Y:S01]  /*0720*/  LDG.E.128 R32, desc[UR8][R78.64] ;  /* 0x000000084e207981 */ /* 0x000ea2000c1e1d00 */
[----:B------:R-:W-:-:S05]  /*0730*/  MOV R29, R45 ;  /* 0x0000002d001d7202 */ /* 0x000fca0000000f00 */
[----:B------:R-:W3:Y:S04]  /*0740*/  LDG.E.128 R36, desc[UR8][R28.64] ;  /* 0x000000081c247981 */ /* 0x000ee8000c1e1d00 */
[----:B--2---:R-:W-:Y:S04]  /*0750*/  STS.128 [R67], R32 ;  /* 0x0000002043007388 */ /* 0x004fe80000000c00 */
[----:B---3--:R-:W-:Y:S04]  /*0760*/  STS [R44+UR5], R36 ;  /* 0x000000242c007988 */ /* 0x008fe80008000805 */
[----:B------:R-:W-:Y:S04]  /*0770*/  STS [R44+UR5+0x200], R37 ;  /* 0x000200252c007988 */ /* 0x000fe80008000805 */
[----:B------:R-:W-:Y:S04]  /*0780*/  STS [R44+UR5+0x400], R38 ;  /* 0x000400262c007988 */ /* 0x000fe80008000805 */
[----:B------:R-:W-:Y:S01]  /*0790*/  STS [R44+UR5+0x600], R39 ;  /* 0x000600272c007988 */ /* 0x000fe20008000805 */
[----:B------:R-:W-:Y:S06]  /*07a0*/  BAR.SYNC.DEFER_BLOCKING 0x0 ;  /* 0x0000000000007b1d */ /* 0x000fec0000010000 */
[----:B------:R-:W-:Y:S04]  /*07b0*/  LDS.128 R16, [R72] ;  /* 0x0000000048107984 */ /* 0x000fe80000000c00 */
[----:B------:R-:W0:Y:S04]  /*07c0*/  LDS.128 R20, [R73] ;  /* 0x0000000049147984 */ /* 0x000e280000000c00 */
[----:B------:R-:W1:Y:S04]  /*07d0*/  LDS.128 R24, [R72+0x10] ;  /* 0x0000100048187984 */ /* 0x000e680000000c00 */
[----:B------:R-:W2:Y:S04]  /*07e0*/  LDS.128 R28, [R73+0x10] ;  /* 0x00001000491c7984 */ /* 0x000ea80000000c00 */
[----:B------:R-:W-:Y:S04]  /*07f0*/  LDS.128 R32, [R72+0x200] ;  /* 0x0002000048207984 */ /* 0x000fe80000000c00 */
[----:B------:R-:W3:Y:S01]  /*0800*/  LDS.128 R36, [R73+0x200] ;  /* 0x0002000049247984 */ /* 0x000ee20000000c00 */
[-C--:B0-----:R-:W-:Y:S01]  /*0810*/  FFMA R49, R16, R20.reuse, R49 ;  /* 0x0000001410317223 */ /* 0x081fe20000000031 */
[-C--:B------:R-:W-:Y:S01]  /*0820*/  FFMA R70, R17, R20.reuse, R42 ;  /* 0x0000001411467223 */ /* 0x080fe2000000002a */
[-C--:B------:R-:W-:Y:S01]  /*0830*/  FFMA R71, R18, R20.reuse, R43 ;  /* 0x0000001412477223 */ /* 0x080fe2000000002b */
[-C--:B------:R-:W-:Y:S01]  /*0840*/  FFMA R106, R19, R20.reuse, R40 ;  /* 0x00000014136a7223 */ /* 0x080fe20000000028 */
[-C--:B-1----:R-:W-:Y:S01]  /*0850*/  FFMA R77, R24, R20.reuse, R41 ;  /* 0x00000014184d7223 */ /* 0x082fe20000000029 */
[-C--:B------:R-:W-:Y:S01]  /*0860*/  FFMA R50, R25, R20.reuse, R50 ;  /* 0x0000001419327223 */ /* 0x080fe20000000032 */
[----:B------:R-:W-:Y:S01]  /*0870*/  FFMA R51, R26, R20, R51 ;  /* 0x000000141a337223 */ /* 0x000fe20000000033 */
[-C--:B------:R-:W-:Y:S01]  /*0880*/  FFMA R53, R16, R22.reuse, R53 ;  /* 0x0000001610357223 */ /* 0x080fe20000000035 */
[-C--:B------:R-:W-:Y:S01]  /*0890*/  FFMA R54, R17, R22.reuse, R54 ;  /* 0x0000001611367223 */ /* 0x080fe20000000036 */
[-C--:B------:R-:W-:Y:S01]  /*08a0*/  FFMA R55, R18, R22.reuse, R55 ;  /* 0x0000001612377223 */ /* 0x080fe20000000037 */
[-C--:B------:R-:W-:Y:S01]  /*08b0*/  FFMA R60, R19, R22.reuse, R60 ;  /* 0x00000016133c7223 */ /* 0x080fe2000000003c */
[-C--:B------:R-:W-:Y:S01]  /*08c0*/  FFMA R61, R24, R22.reuse, R61 ;  /* 0x00000016183d7223 */ /* 0x080fe2000000003d */
[-C--:B------:R-:W-:Y:S01]  /*08d0*/  FFMA R66, R25, R22.reuse, R66 ;  /* 0x0000001619427223 */ /* 0x080fe20000000042 */
[----:B------:R-:W-:Y:S01]  /*08e0*/  FFMA R69, R26, R22, R69 ;  /* 0x000000161a457223 */ /* 0x000fe20000000045 */
[-C--:B--2---:R-:W-:Y:S01]  /*08f0*/  FFMA R97, R16, R28.reuse, R97 ;  /* 0x0000001c10617223 */ /* 0x084fe20000000061 */
[-C--:B------:R-:W-:Y:S01]  /*0900*/  FFMA R94, R17, R28.reuse, R94 ;  /* 0x0000001c115e7223 */ /* 0x080fe2000000005e */
[-C--:B------:R-:W-:Y:S01]  /*0910*/  FFMA R95, R18, R28.reuse, R95 ;  /* 0x0000001c125f7223 */ /* 0x080fe2000000005f */
[-C--:B------:R-:W-:Y:S01]  /*0920*/  FFMA R92, R19, R28.reuse, R92 ;  /* 0x0000001c135c7223 */ /* 0x080fe2000000005c */
[-C--:B------:R-:W-:Y:S01]  /*0930*/  FFMA R93, R24, R28.reuse, R93 ;  /* 0x0000001c185d7223 */ /* 0x080fe2000000005d */
[-C--:B------:R-:W-:Y:S01]  /*0940*/  FFMA R90, R25, R28.reuse, R90 ;  /* 0x0000001c195a7223 */ /* 0x080fe2000000005a */
[----:B------:R-:W-:Y:S01]  /*0950*/  FFMA R91, R26, R28, R91 ;  /* 0x0000001c1a5b7223 */ /* 0x000fe2000000005b */
[----:B------:R-:W-:Y:S01]  /*0960*/  FFMA R20, R27, R20, R68 ;  /* 0x000000141b147223 */ /* 0x000fe20000000044 */
[-C--:B------:R-:W-:Y:S01]  /*0970*/  FFMA R65, R16, R21.reuse, R65 ;  /* 0x0000001510417223 */ /* 0x080fe20000000041 */
[-C--:B------:R-:W-:Y:S01]  /*0980*/  FFMA R62, R17, R21.reuse, R62 ;  /* 0x00000015113e7223 */ /* 0x080fe2000000003e */
[-C--:B------:R-:W-:Y:S01]  /*0990*/  FFMA R63, R18, R21.reuse, R63 ;  /* 0x00000015123f7223 */ /* 0x080fe2000000003f */
[-C--:B------:R-:W-:Y:S01]  /*09a0*/  FFMA R56, R19, R21.reuse, R56 ;  /* 0x0000001513387223 */ /* 0x080fe20000000038 */
[-C--:B------:R-:W-:Y:S01]  /*09b0*/  FFMA R57, R24, R21.reuse, R57 ;  /* 0x0000001518397223 */ /* 0x080fe20000000039 */
[-C--:B------:R-:W-:Y:S01]  /*09c0*/  FFMA R58, R25, R21.reuse, R58 ;  /* 0x00000015193a7223 */ /* 0x080fe2000000003a */
[-C--:B------:R-:W-:Y:S01]  /*09d0*/  FFMA R59, R26, R21.reuse, R59 ;  /* 0x000000151a3b7223 */ /* 0x080fe2000000003b */
[C---:B------:R-:W-:Y:S01]  /*09e0*/  FFMA R52, R27.reuse, R21, R52 ;  /* 0x000000151b347223 */ /* 0x040fe20000000034 */
        /* <DEDUP_REMOVED lines=25> */
[----:B------:R-:W0:Y:S01]  /*0b80*/  LDS.128 R40, [R72+0x210] ;  /* 0x0002100048287984 */ /* 0x000e220000000c00 */
[----:B------:R-:W-:Y:S01]  /*0b90*/  FFMA R30, R27, R30, R8 ;  /* 0x0000001e1b1e7223 */ /* 0x000fe20000000008 */
[----:B------:R-:W-:-:S02]  /*0ba0*/  FFMA R107, R16, R31, R9 ;  /* 0x0000001f106b7223 */ /* 0x000fc40000000009 */
[----:B------:R-:W1:Y:S01]  /*0bb0*/  LDS.128 R8, [R73+0x210] ;  /* 0x0002100049087984 */ /* 0x000e620000000c00 */
[-C--:B---3--:R-:W-:Y:S01]  /*0bc0*/  FFMA R49, R32, R36.reuse, R49 ;  /* 0x0000002420317223 */ /* 0x088fe20000000031 */
[-C--:B------:R-:W-:Y:S01]  /*0bd0*/  FFMA R70, R33, R36.reuse, R70 ;  /* 0x0000002421467223 */ /* 0x080fe20000000046 */
[-C--:B------:R-:W-:Y:S01]  /*0be0*/  FFMA R71, R34, R36.reuse, R71 ;  /* 0x0000002422477223 */ /* 0x080fe20000000047 */
[----:B------:R-:W-:Y:S01]  /*0bf0*/  FFMA R106, R35, R36, R106 ;  /* 0x00000024236a7223 */ /* 0x000fe2000000006a */
[-C--:B------:R-:W-:Y:S01]  /*0c00*/  FFMA R65, R32, R37.reuse, R65 ;  /* 0x0000002520417223 */ /* 0x080fe20000000041 */
        /* <DEDUP_REMOVED lines=15> */
[----:B------:R-:W-:Y:S04]  /*0d00*/  LDS.128 R12, [R73+0x400] ;  /* 0x00040000490c7984 */ /* 0x000fe80000000c00 */
[----:B------:R-:W2:Y:S01]  /*0d10*/  LDS.128 R4, [R72+0x400] ;  /* 0x0004000048047984 */ /* 0x000ea20000000c00 */
[-C--:B------:R-:W-:Y:S01]  /*0d20*/  FFMA R2, R25, R31.reuse, R2 ;  /* 0x0000001f19027223 */ /* 0x080fe20000000002 */
[-C--:B------:R-:W-:Y:S01]  /*0d30*/  FFMA R3, R26, R31.reuse, R3 ;  /* 0x0000001f1a037223 */ /* 0x080fe20000000003 */
[----:B------:R-:W-:Y:S01]  /*0d40*/  FFMA R0, R27, R31, R0 ;  /* 0x0000001f1b007223 */ /* 0x000fe20000000000 */
[----:B------:R-:W-:Y:S04]  /*0d50*/  LDS.128 R16, [R72+0x410] ;  /* 0x0004100048107984 */ /* 0x000fe80000000c00 */
[----:B------:R-:W-:Y:S01]  /*0d60*/  LDS.128 R24, [R73+0x600] ;  /* 0x0006000049187984 */ /* 0x000fe20000000c00 */
[-C--:B0-----:R-:W-:Y:S01]  /*0d70*/  FFMA R77, R40, R36.reuse, R77 ;  /* 0x00000024284d7223 */ /* 0x081fe2000000004d */
[CC--:B------:R-:W-:Y:S01]  /*0d80*/  FFMA R50, R41.reuse, R36.reuse, R50 ;  /* 0x0000002429327223 */ /* 0x0c0fe20000000032 */
[----:B------:R-:W-:Y:S01]  /*0d90*/  FFMA R51, R42, R36, R51 ;  /* 0x000000242a337223 */ /* 0x000fe20000000033 */
[-C--:B------:R-:W-:Y:S01]  /*0da0*/  FFMA R57, R40, R37.reuse, R57 ;  /* 0x0000002528397223 */ /* 0x080fe20000000039 */
[-C--:B------:R-:W-:Y:S01]  /*0db0*/  FFMA R58, R41, R37.reuse, R58 ;  /* 0x00000025293a7223 */ /* 0x080fe2000000003a */
[-C--:B------:R-:W-:Y:S01]  /*0dc0*/  FFMA R59, R42, R37.reuse, R59 ;  /* 0x000000252a3b7223 */ /* 0x080fe2000000003b */
[----:B------:R-:W-:Y:S01]  /*0dd0*/  FFMA R52, R43, R37, R52 ;  /* 0x000000252b347223 */ /* 0x000fe20000000034 */
[-C--:B------:R-:W-:Y:S01]  /*0de0*/  FFMA R61, R40, R38.reuse, R61 ;  /* 0x00000026283d7223 */ /* 0x080fe2000000003d */
[CC--:B------:R-:W-:Y:S01]  /*0df0*/  FFMA R66, R41.reuse, R38.reuse, R66 ;  /* 0x0000002629427223 */ /* 0x0c0fe20000000042 */
[----:B------:R-:W-:Y:S01]  /*0e00*/  FFMA R69, R42, R38, R69 ;  /* 0x000000262a457223 */ /* 0x000fe20000000045 */
[-C--:B------:R-:W-:Y:S01]  /*0e10*/  FFMA R101, R40, R39.reuse, R101 ;  /* 0x0000002728657223 */ /* 0x080fe20000000065 */
[-C--:B------:R-:W-:Y:S01]  /*0e20*/  FFMA R98, R41, R39.reuse, R98 ;  /* 0x0000002729627223 */ /* 0x080fe20000000062 */
[-C--:B------:R-:W-:Y:S01]  /*0e30*/  FFMA R99, R42, R39.reuse, R99 ;  /* 0x000000272a637223 */ /* 0x080fe20000000063 */
[C---:B------:R-:W-:Y:S01]  /*0e40*/  FFMA R96, R43.reuse, R39, R96 ;  /* 0x000000272b607223 */ /* 0x040fe20000000060 */
[C---:B------:R-:W-:Y:S01]  /*0e50*/  FFMA R36, R43.reuse, R36, R20 ;  /* 0x000000242b247223 */ /* 0x040fe20000000014 */
[----:B------:R-:W-:Y:S01]  /*0e60*/  FFMA R38, R43, R38, R22 ;  /* 0x000000262b267223 */ /* 0x000fe20000000016 */
[-C--:B-1----:R-:W-:Y:S01]  /*0e70*/  FFMA R37, R34, R10.reuse, R21 ;  /* 0x0000000a22257223 */ /* 0x082fe20000000015 */
[----:B------:R-:W-:-:S02]  /*0e80*/  FFMA R39, R40, R10, R23 ;  /* 0x0000000a28277223 */ /* 0x000fc40000000017 */
[----:B------:R-:W0:Y:S01]  /*0e90*/  LDS.128 R20, [R73+0x410] ;  /* 0x0004100049147984 */ /* 0x000e220000000c00 */
        /* <DEDUP_REMOVED lines=8> */
[CC--:B------:R-:W-:Y:S01]  /*0f20*/  FFMA R81, R32.reuse, R10.reuse, R81 ;  /* 0x0000000a20517223 */ /* 0x0c0fe20000000051 */
        /* <DEDUP_REMOVED lines=12> */
[CC--:B------:R-:W-:Y:S01]  /*0ff0*/  FFMA R83, R42.reuse, R9.reuse, R83 ;  /* 0x000000092a537223 */ /* 0x0c0fe20000000053 */
[----:B------:R-:W-:Y:S01]  /*1000*/  FFMA R80, R43, R9, R80 ;  /* 0x000000092b507223 */ /* 0x000fe20000000050 */
[-C--:B------:R-:W-:Y:S01]  /*1010*/  FFMA R104, R41, R10.reuse, R104 ;  /* 0x0000000a29687223 */ /* 0x080fe20000000068 */
[-C--:B------:R-:W-:Y:S01]  /*1020*/  FFMA R113, R42, R10.reuse, R29 ;  /* 0x0000000a2a717223 */ /* 0x080fe2000000001d */
[----:B------:R-:W-:Y:S01]  /*1030*/  FFMA R114, R43, R10, R30 ;  /* 0x0000000a2b727223 */ /* 0x000fe2000000001e */
[-C--:B------:R-:W-:Y:S01]  /*1040*/  FFMA R111, R40, R11.reuse, R111 ;  /* 0x0000000b286f7223 */ /* 0x080fe2000000006f */
[-C--:B------:R-:W-:Y:S01]  /*1050*/  FFMA R2, R41, R11.reuse, R2 ;  /* 0x0000000b29027223 */ /* 0x080fe20000000002 */
[-C--:B------:R-:W-:Y:S01]  /*1060*/  FFMA R3, R42, R11.reuse, R3 ;  /* 0x0000000b2a037223 */ /* 0x080fe20000000003 */
[----:B------:R-:W-:Y:S01]  /*1070*/  FFMA R0, R43, R11, R0 ;  /* 0x0000000b2b007223 */ /* 0x000fe20000000000 */
[-C--:B--2---:R-:W-:Y:S01]  /*1080*/  FFMA R49, R4, R12.reuse, R49 ;  /* 0x0000000c04317223 */ /* 0x084fe20000000031 */
        /* <DEDUP_REMOVED lines=15> */
[-C--:B0-----:R-:W-:Y:S01]  /*1180*/  FFMA R97, R4, R20.reuse, R97 ;  /* 0x0000001404617223 */ /* 0x081fe20000000061 */
        /* <DEDUP_REMOVED lines=15> */
[----:B------:R-:W0:Y:S04]  /*1280*/  LDS.128 R8, [R72+0x600] ;  /* 0x0006000048087984 */ /* 0x000e280000000c00 */
[----:B------:R-:W1:Y:S01]  /*1290*/  LDS.128 R4, [R73+0x610] ;  /* 0x0006100049047984 */ /* 0x000e620000000c00 */
        /* <DEDUP_REMOVED lines=32> */
[----:B------:R-:W2:Y:S01]  /*14a0*/  LDS.128 R28, [R72+0x610] ;  /* 0x00061000481c7984 */ /* 0x000ea20000000c00 */
        /* <DEDUP_REMOVED lines=16> */
[-C--:B-1----:R-:W-:Y:S01]  /*15b0*/  FFMA R97, R8, R4.reuse, R97 ;  /* 0x0000000408617223 */ /* 0x082fe20000000061 */
        /* <DEDUP_REMOVED lines=15> */
[----:B------:R-:W-:Y:S04]  /*16b0*/  LDS.128 R12, [R72+0x800] ;  /* 0x00080000480c7984 */ /* 0x000fe80000000c00 */
[----:B------:R-:W0:Y:S04]  /*16c0*/  LDS.128 R16, [R73+0x800] ;  /* 0x0008000049107984 */ /* 0x000e280000000c00 */
[----:B------:R-:W1:Y:S04]  /*16d0*/  LDS.128 R8, [R73+0x810] ;  /* 0x0008100049087984 */ /* 0x000e680000000c00 */
[----:B------:R-:W3:Y:S01]  /*16e0*/  LDS.128 R20, [R72+0x810] ;  /* 0x0008100048147984 */ /* 0x000ee20000000c00 */
        /* <DEDUP_REMOVED lines=67> */
[----:B------:R-:W2:Y:S01]  /*1b20*/  LDS.128 R12, [R73+0xa10] ;  /* 0x000a1000490c7984 */ /* 0x000ea20000000c00 */
        /* <DEDUP_REMOVED lines=33> */
[----:B------:R-:W-:Y:S04]  /*1d40*/  LDS.128 R8, [R72+0xc00] ;  /* 0x000c000048087984 */ /* 0x000fe80000000c00 */
[----:B------:R-:W3:Y:S01]  /*1d50*/  LDS.128 R20, [R73+0xc00] ;  /* 0x000c000049147984 */ /* 0x000ee20000000c00 */
[CC--:B0-----:R-:W-:Y:S01]  /*1d60*/  FFMA R70, R5.reuse, R24.reuse, R70 ;  /* 0x0000001805467223 */ /* 0x0c1fe20000000046 */
[----:B------:R-:W-:Y:S01]  /*1d70*/  FFMA R71, R6, R24, R71 ;  /* 0x0000001806477223 */ /* 0x000fe20000000047 */
[----:B-1----:R-:W-:Y:S01]  /*1d80*/  FFMA R69, R30, R26, R69 ;  /* 0x0000001a1e457223 */ /* 0x002fe20000000045 */
[-C--:B--2---:R-:W-:Y:S01]  /*1d90*/  FFMA R97, R4, R12.reuse, R97 ;  /* 0x0000000c04617223 */ /* 0x084fe20000000061 */
[-C--:B------:R-:W-:Y:S01]  /*1da0*/  FFMA R94, R5, R12.reuse, R94 ;  /* 0x0000000c055e7223 */ /* 0x080fe2000000005e */
[-C--:B------:R-:W-:Y:S01]  /*1db0*/  FFMA R95, R6, R12.reuse, R95 ;  /* 0x0000000c065f7223 */ /* 0x080fe2000000005f */
[-C--:B------:R-:W-:Y:S01]  /*1dc0*/  FFMA R92, R7, R12.reuse, R92 ;  /* 0x0000000c075c7223 */ /* 0x080fe2000000005c */
[-C--:B------:R-:W-:Y:S01]  /*1dd0*/  FFMA R93, R28, R12.reuse, R93 ;  /* 0x0000000c1c5d7223 */ /* 0x080fe2000000005d */
[-C--:B------:R-:W-:Y:S01]  /*1de0*/  FFMA R90, R29, R12.reuse, R90 ;  /* 0x0000000c1d5a7223 */ /* 0x080fe2000000005a */
[-C--:B------:R-:W-:Y:S01]  /*1df0*/  FFMA R91, R30, R12.reuse, R91 ;  /* 0x0000000c1e5b7223 */ /* 0x080fe2000000005b */
[----:B------:R-:W-:Y:S01]  /*1e00*/  FFMA R112, R31, R12, R112 ;  /* 0x0000000c1f707223 */ /* 0x000fe20000000070 */
[CC--:B------:R-:W-:Y:S01]  /*1e10*/  FFMA R49, R4.reuse, R24.reuse, R49 ;  /* 0x0000001804317223 */ /* 0x0c0fe20000000031 */
        /* <DEDUP_REMOVED lines=40> */
[----:B------:R-:W0:Y:S01]  /*20a0*/  LDS.128 R4, [R73+0xc10] ;  /* 0x000c100049047984 */ /* 0x000e220000000c00 */
[-C--:B------:R-:W-:Y:S01]  /*20b0*/  FFMA R85, R28, R13.reuse, R85 ;  /* 0x0000000d1c557223 */ /* 0x080fe20000000055 */
[-C--:B------:R-:W-:Y:S01]  /*20c0*/  FFMA R82, R29, R13.reuse, R82 ;  /* 0x0000000d1d527223 */ /* 0x080fe20000000052 */
[-C--:B------:R-:W-:Y:S01]  /*20d0*/  FFMA R83, R30, R13.reuse, R83 ;  /* 0x0000000d1e537223 */ /* 0x080fe20000000053 */
[----:B------:R-:W-:Y:S01]  /*20e0*/  FFMA R80, R31, R13, R80 ;  /* 0x0000000d1f507223 */ /* 0x000fe20000000050 */
[-C--:B---3--:R-:W-:Y:S01]  /*20f0*/  FFMA R42, R9, R20.reuse, R70 ;  /* 0x00000014092a7223 */ /* 0x088fe20000000046 */
[----:B------:R-:W-:Y:S01]  /*2100*/  FFMA R43, R10, R20, R71 ;  /* 0x000000140a2b7223 */ /* 0x000fe20000000047 */
[----:B------:R-:W-:Y:S01]  /*2110*/  FFMA R13, R34, R22, R69 ;  /* 0x00000016220d7223 */ /* 0x000fe20000000045 */
        /* <DEDUP_REMOVED lines=21> */
[----:B------:R-:W-:Y:S01]  /*2270*/  LDS.128 R24, [R72+0xe00] ;  /* 0x000e000048187984 */ /* 0x000fe20000000c00 */
[-C--:B------:R-:W-:Y:S01]  /*2280*/  FFMA R105, R8, R23.reuse, R105 ;  /* 0x0000001708697223 */ /* 0x080fe20000000069 */
[-C--:B------:R-:W-:Y:S01]  /*2290*/  FFMA R102, R9, R23.reuse, R102 ;  /* 0x0000001709667223 */ /* 0x080fe20000000066 */
[-C--:B------:R-:W-:Y:S01]  /*22a0*/  FFMA R103, R10, R23.reuse, R103 ;  /* 0x000000170a677223 */ /* 0x080fe20000000067 */
[----:B------:R-:W1:Y:S01]  /*22b0*/  LDS.128 R68, [R73+0xe00] ;  /* 0x000e000049447984 */ /* 0x000e620000000c00 */
[-C--:B------:R-:W-:Y:S01]  /*22c0*/  FFMA R100, R11, R23.reuse, R100 ;  /* 0x000000170b647223 */ /* 0x080fe20000000064 */
[-C--:B------:R-:W-:Y:S01]  /*22d0*/  FFMA R101, R32, R23.reuse, R101 ;  /* 0x0000001720657223 */ /* 0x080fe20000000065 */
[-C--:B------:R-:W-:Y:S01]  /*22e0*/  FFMA R98, R33, R23.reuse, R98 ;  /* 0x0000001721627223 */ /* 0x080fe20000000062 */
[----:B------:R-:W2:Y:S01]  /*22f0*/  LDS.128 R16, [R72+0xe10] ;  /* 0x000e100048107984 */ /* 0x000ea20000000c00 */
[-C--:B------:R-:W-:Y:S01]  /*2300*/  FFMA R99, R34, R23.reuse, R99 ;  /* 0x0000001722637223 */ /* 0x080fe20000000063 */
[----:B------:R-:W-:-:S02]  /*2310*/  FFMA R96, R35, R23, R96 ;  /* 0x0000001723607223 */ /* 0x000fc40000000060 */
[----:B------:R-:W3:Y:S01]  /*2320*/  LDS.128 R20, [R73+0xe10] ;  /* 0x000e100049147984 */ /* 0x000ee20000000c00 */
[----:B------:R-:W-:-:S06]  /*2330*/  UIADD3 UR4, UPT, UPT, UR4, 0x8, URZ ;  /* 0x0000000804047890 */ /* 0x000fcc000fffe0ff */
[----:B------:R-:W-:Y:S01]  /*2340*/  ISETP.LE.AND P0, PT, R48, UR4, PT ;  /* 0x0000000430007c0c */ /* 0x000fe2000bf03270 */
        /* <DEDUP_REMOVED lines=40> */
[----:B------:R-:W-:Y:S01]  /*25d0*/  IADD3 R46, P1, PT, R46, 0x20, RZ ;  /* 0x000000202e2e7810 */ /* 0x000fe20007f3e0ff */
[-C--:B-1----:R-:W-:Y:S01]  /*25e0*/  FFMA R65, R24, R69.reuse, R65 ;  /* 0x0000004518417223 */ /* 0x082fe20000000041 */
[-C--:B------:R-:W-:Y:S01]  /*25f0*/  FFMA R62, R25, R69.reuse, R62 ;  /* 0x00000045193e7223 */ /* 0x080fe2000000003e */
[-C--:B------:R-:W-:Y:S01]  /*2600*/  FFMA R63, R26, R69.reuse, R63 ;  /* 0x000000451a3f7223 */ /* 0x080fe2000000003f */
[-C--:B------:R-:W-:Y:S01]  /*2610*/  FFMA R56, R27, R69.reuse, R56 ;  /* 0x000000451b387223 */ /* 0x080fe20000000038 */
[-C--:B--2---:R-:W-:Y:S01]  /*2620*/  FFMA R57, R16, R69.reuse, R57 ;  /* 0x0000004510397223 */ /* 0x084fe20000000039 */
        /* <DEDUP_REMOVED lines=8> */
[CC--:B------:R-:W-:Y:S01]  /*26b0*/  FFMA R50, R17.reuse, R68.reuse, R50 ;  /* 0x0000004411327223 */ /* 0x0c0fe20000000032 */
[C---:B------:R-:W-:Y:S01]  /*26c0*/  FFMA R51, R18.reuse, R68, R51 ;  /* 0x0000004412337223 */ /* 0x040fe20000000033 */
[----:B------:R-:W-:Y:S01]  /*26d0*/  FFMA R69, R18, R70, R13 ;  /* 0x0000004612457223 */ /* 0x000fe2000000000d */
[----:B---3--:R-:W-:Y:S01]  /*26e0*/  FFMA R10, R17, R22, R4 ;  /* 0x00000016110a7223 */ /* 0x008fe20000000004 */
[----:B------:R-:W-:-:S04]  /*26f0*/  IMAD.WIDE R78, R74, 0x4, R78 ;  /* 0x000000044a4e7825 */ /* 0x000fc800078e024e */
        /* <DEDUP_REMOVED lines=47> */
[----:B------:R-:W-:Y:S01]  /*29f0*/  IADD3.X R45, PT, PT, RZ, R45, RZ, P1, !PT ;  /* 0x0000002dff2d7210 */ /* 0x000fe20000ffe4ff */
[----:B------:R-:W-:Y:S06]  /*2a00*/  BAR.SYNC.DEFER_BLOCKING 0x0 ;  /* 0x0000000000007b1d */ /* 0x000fec0000010000 */
[----:B------:R-:W-:Y:S05]  /*2a10*/  @!P0 BRA `(.L_x_1) ;  /* 0xffffffdc003c8947 */ /* 0x000fea000383ffff */
.L_x_0:
[----:B------:R-:W0:Y:S01]  /*2a20*/  LDCU.64 UR4, c[0x0][0x3a8] ;  /* 0x00007500ff0477ac */ /* 0x000e220008000a00 */
[----:B------:R-:W-:Y:S02]  /*2a30*/  IMAD R16, R64, UR7, R47 ;  /* 0x0000000740107c24 */ /* 0x000fe4000f8e022f */
[----:B------:R-:W-:-:S03]  /*2a40*/  IMAD R75, R75, R64, R76 ;  /* 0x000000404b4b7224 */ /* 0x000fc600078e024c */
[----:B------:R-:W-:Y:S02]  /*2a50*/  SHF.L.U32 R16, R16, 0x7, RZ ;  /* 0x0000000710107819 */ /* 0x000fe400000006ff */
[----:B------:R-:W-:Y:S02]  /*2a60*/  SHF.R.S32.HI R17, RZ, 0x1f, R75 ;  /* 0x0000001fff117819 */ /* 0x000fe4000001144b */
[----:B------:R-:W-:-:S04]  /*2a70*/  IADD3 R75, P0, PT, R16, R75, RZ ;  /* 0x0000004b104b7210 */ /* 0x000fc80007f1e0ff */
[----:B------:R-:W-:Y:S02]  /*2a80*/  LEA.HI.X.SX32 R16, R16, R17, 0x1, P0 ;  /* 0x0000001110107211 */ /* 0x000fe400000f0eff */
[C---:B0-----:R-:W-:Y:S01]  /*2a90*/  LEA R114, P0, R75.reuse, UR4, 0x2 ;  /* 0x000000044b727c11 */ /* 0x041fe2000f8010ff */
[----:B------:R-:W0:Y:S03]  /*2aa0*/  LDCU UR4, c[0x0][0x3a0] ;  /* 0x00007400ff0477ac */ /* 0x000e260008000800 */
[----:B------:R-:W-:Y:S01]  /*2ab0*/  LEA.HI.X R115, R75, UR5, R16, 0x2, P0 ;  /* 0x000000054b737c11 */ /* 0x000fe200080f1410 */
[----:B------:R-:W1:Y:S02]  /*2ac0*/  LDCU UR5, c[0x0][0x38c] ;  /* 0x00007180ff0577ac */ /* 0x000e640008000800 */
[C---:B------:R-:W-:Y:S02]  /*2ad0*/  IMAD.WIDE R112, R64.reuse, 0x4, R114 ;  /* 0x0000000440707825 */ /* 0x040fe400078e0272 */
[----:B------:R-:W2:Y:S04]  /*2ae0*/  LDG.E.128 R16, desc[UR8][R114.64] ;  /* 0x0000000872107981 */ /* 0x000ea8000c1e1d00 */
[----:B------:R-:W0:Y:S04]  /*2af0*/  LDG.E.128 R32, desc[UR8][R112.64] ;  /* 0x0000000870207981 */ /* 0x000e28000c1e1d00 */
[----:B------:R-:W3:Y:S01]  /*2b00*/  LDG.E.128 R20, desc[UR8][R112.64+0x10] ;  /* 0x0000100870147981 */ /* 0x000ee2000c1e1d00 */
[----:B------:R-:W-:-:S03]  /*2b10*/  IMAD.WIDE R108, R64, 0x4, R112 ;  /* 0x00000004406c7825 */ /* 0x000fc600078e0270 */
[----:B------:R-:W4:Y:S04]  /*2b20*/  LDG.E.128 R28, desc[UR8][R114.64+0x10] ;  /* 0x00001008721c7981 */ /* 0x000f28000c1e1d00 */
[----:B------:R-:W5:Y:S04]  /*2b30*/  LDG.E.128 R24, desc[UR8][R108.64] ;  /* 0x000000086c187981 */ /* 0x000f68000c1e1d00 */
[----:B------:R-:W5:Y:S01]  /*2b40*/  LDG.E.128 R76, desc[UR8][R108.64+0x10] ;  /* 0x000010086c4c7981 */ /* 0x000f62000c1e1d00 */
[----:B------:R-:W-:-:S05]  /*2b50*/  IMAD.WIDE R106, R64, 0x4, R108 ;  /* 0x00000004406a7825 */ /* 0x000fca00078e026c */
[----:B------:R-:W5:Y:S01]  /*2b60*/  LDG.E.128 R36, desc[UR8][R106.64] ;  /* 0x000000086a247981 */ /* 0x000f62000c1e1d00 */
[----:B------:R-:W-:-:S03]  /*2b70*/  IMAD.WIDE R110, R64, 0x4, R106 ;  /* 0x00000004406e7825 */ /* 0x000fc600078e026a */
[----:B------:R-:W5:Y:S01]  /*2b80*/  LDG.E.128 R44, desc[UR8][R106.64+0x10] ;  /* 0x000010086a2c7981 */ /* 0x000f62000c1e1d00 */
[----:B------:R-:W-:-:S04]  /*2b90*/  IMAD.WIDE R116, R64, 0x4, R110 ;  /* 0x0000000440747825 */ /* 0x000fc800078e026e */
[----:B0-----:R-:W-:Y:S01]  /*2ba0*/  FMUL R67, R35, UR4 ;  /* 0x0000000423437c20 */ /* 0x001fe20008400000 */
[----:B---3--:R-:W-:Y:S01]  /*2bb0*/  FMUL R74, R20, UR4 ;  /* 0x00000004144a7c20 */ /* 0x008fe20008400000 */
[----:B------:R-:W-:Y:S01]  /*2bc0*/  FMUL R75, R21, UR4 ;  /* 0x00000004154b7c20 */ /* 0x000fe20008400000 */
[----:B------:R-:W-:Y:S01]  /*2bd0*/  FMUL R118, R22, UR4 ;  /* 0x0000000416767c20 */ /* 0x000fe20008400000 */
[----:B------:R-:W-:Y:S01]  /*2be0*/  FMUL R119, R23, UR4 ;  /* 0x0000000417777c20 */ /* 0x000fe20008400000 */
[----:B-1----:R-:W-:Y:S01]  /*2bf0*/  FFMA R23, R56, UR5, R67 ;  /* 0x0000000538177c23 */ /* 0x002fe20008000043 */
[----:B--2---:R-:W-:Y:S01]  /*2c00*/  FMUL R16, R16, UR4 ;  /* 0x0000000410107c20 */ /* 0x004fe20008400000 */
[----:B------:R-:W-:Y:S01]  /*2c10*/  FFMA R56, R57, UR5, R74 ;  /* 0x0000000539387c23 */ /* 0x000fe2000800004a */
[----:B----4-:R-:W-:Y:S01]  /*2c20*/  FMUL R29, R29, UR4 ;  /* 0x000000041d1d7c20 */ /* 0x010fe20008400000 */
[----:B------:R-:W-:Y:S01]  /*2c30*/  FFMA R57, R58, UR5, R75 ;  /* 0x000000053a397c23 */ /* 0x000fe2000800004b */
[----:B------:R-:W-:Y:S01]  /*2c40*/  FMUL R17, R17, UR4 ;  /* 0x0000000411117c20 */ /* 0x000fe20008400000 */
[----:B------:R-:W-:Y:S01]  /*2c50*/  FMUL R18, R18, UR4 ;  /* 0x0000000412127c20 */ /* 0x000fe20008400000 */
[----:B------:R-:W-:Y:S01]  /*2c60*/  FMUL R19, R19, UR4 ;  /* 0x0000000413137c20 */ /* 0x000fe20008400000 */
[----:B------:R-:W-:Y:S01]  /*2c70*/  FMUL R28, R28, UR4 ;  /* 0x000000041c1c7c20 */ /* 0x000fe20008400000 */
[----:B------:R-:W-:Y:S01]  /*2c80*/  FMUL R30, R30, UR4 ;  /* 0x000000041e1e7c20 */ /* 0x000fe20008400000 */
[----:B------:R-:W-:Y:S01]  /*2c90*/  FFMA R58, R59, UR5, R118 ;  /* 0x000000053b3a7c23 */ /* 0x000fe20008000076 */
[----:B------:R-:W-:Y:S01]  /*2ca0*/  FMUL R31, R31, UR4 ;  /* 0x000000041f1f7c20 */ /* 0x000fe20008400000 */
[----:B------:R-:W-:Y:S01]  /*2cb0*/  FFMA R59, R52, UR5, R119 ;  /* 0x00000005343b7c23 */ /* 0x000fe20008000077 */
[----:B------:R-:W-:Y:S01]  /*2cc0*/  FFMA R16, R49, UR5, R16 ;  /* 0x0000000531107c23 */ /* 0x000fe20008000010 */
[----:B------:R-:W-:-:S04]  /*2cd0*/  IMAD.WIDE R118, R64, 0x4, R116 ;  /* 0x0000000440767825 */ /* 0x000fc800078e0274 */
[----:B------:R-:W-:Y:S01]  /*2ce0*/  FFMA R49, R50, UR5, R29 ;  /* 0x0000000532317c23 */ /* 0x000fe2000800001d */
[----:B------:R-:W-:Y:S01]  /*2cf0*/  FFMA R17, R42, UR5, R17 ;  /* 0x000000052a117c23 */ /* 0x000fe20008000011 */
[----:B------:R-:W-:Y:S01]  /*2d00*/  FFMA R18, R43, UR5, R18 ;  /* 0x000000052b127c23 */ /* 0x000fe20008000012 */
[----:B------:R-:W-:Y:S01]  /*2d10*/  FFMA R19, R40, UR5, R19 ;  /* 0x0000000528137c23 */ /* 0x000fe20008000013 */
[----:B------:R-:W-:Y:S01]  /*2d20*/  FFMA R48, R41, UR5, R28 ;  /* 0x0000000529307c23 */ /* 0x000fe2000800001c */
[----:B------:R-:W-:Y:S01]  /*2d30*/  FFMA R50, R51, UR5, R30 ;  /* 0x0000000533327c23 */ /* 0x000fe2000800001e */
[----:B-----5:R-:W-:Y:S01]  /*2d40*/  FMUL R24, R24, UR4 ;  /* 0x0000000418187c20 */ /* 0x020fe20008400000 */
[----:B------:R-:W-:Y:S01]  /*2d50*/  FMUL R72, R32, UR4 ;  /* 0x0000000420487c20 */ /* 0x000fe20008400000 */
[----:B------:R-:W-:Y:S01]  /*2d60*/  FMUL R71, R33, UR4 ;  /* 0x0000000421477c20 */ /* 0x000fe20008400000 */
[----:B------:R-:W-:Y:S01]  /*2d70*/  FMUL R70, R34, UR4 ;  /* 0x0000000422467c20 */ /* 0x000fe20008400000 */
[----:B------:R-:W2:Y:S01]  /*2d80*/  LDG.E.128 R40, desc[UR8][R110.64] ;  /* 0x000000086e287981 */ /* 0x000ea2000c1e1d00 */
[----:B------:R-:W-:Y:S01]  /*2d90*/  FFMA R51, R68, UR5, R31 ;  /* 0x0000000544337c23 */ /* 0x000fe2000800001f */
[----:B------:R-:W-:Y:S01]  /*2da0*/  FMUL R25, R25, UR4 ;  /* 0x0000000419197c20 */ /* 0x000fe20008400000 */
[----:B------:R-:W-:Y:S01]  /*2db0*/  FMUL R68, R26, UR4 ;  /* 0x000000041a447c20 */ /* 0x000fe20008400000 */
[----:B------:R-:W3:Y:S01]  /*2dc0*/  LDG.E.128 R32, desc[UR8][R110.64+0x10] ;  /* 0x000010086e207981 */ /* 0x000ee2000c1e1d00 */
[----:B------:R-:W-:Y:S01]  /*2dd0*/  FMUL R73, R27, UR4 ;  /* 0x000000041b497c20 */ /* 0x000fe20008400000 */
[----:B------:R-:W-:Y:S01]  /*2de0*/  FMUL R76, R76, UR4 ;  /* 0x000000044c4c7c20 */ /* 0x000fe20008400000 */
[----:B------:R-:W-:Y:S01]  /*2df0*/  FMUL R77, R77, UR4 ;  /* 0x000000044d4d7c20 */ /* 0x000fe20008400000 */
[----:B------:R-:W-:Y:S01]  /*2e00*/  FFMA R52, R53, UR5, R24 ;  /* 0x0000000535347c23 */ /* 0x000fe20008000018 */
[----:B------:R-:W-:Y:S01]  /*2e10*/  FMUL R78, R78, UR4 ;  /* 0x000000044e4e7c20 */ /* 0x000fe20008400000 */
[----:B------:R-:W-:-:S04]  /*2e20*/  IMAD.WIDE R120, R64, 0x4, R118 ;  /* 0x0000000440787825 */ /* 0x000fc800078e0276 */
[----:B------:R-:W-:Y:S01]  /*2e30*/  FFMA R53, R54, UR5, R25 ;  /* 0x0000000536357c23 */ /* 0x000fe20008000019 */
[----:B------:R-:W-:Y:S01]  /*2e40*/  FFMA R54, R55, UR5, R68 ;  /* 0x0000000537367c23 */ /* 0x000fe20008000044 */
[----:B------:R-:W4:Y:S01]  /*2e50*/  LDG.E.128 R28, desc[UR8][R116.64] ;  /* 0x00000008741c7981 */ /* 0x000f22000c1e1d00 */
[----:B------:R-:W-:Y:S01]  /*2e60*/  FFMA R20, R65, UR5, R72 ;  /* 0x0000000541147c23 */ /* 0x000fe20008000048 */
[----:B------:R-:W-:Y:S01]  /*2e70*/  FFMA R21, R62, UR5, R71 ;  /* 0x000000053e157c23 */ /* 0x000fe20008000047 */
[----:B------:R-:W-:Y:S01]  /*2e80*/  FFMA R22, R63, UR5, R70 ;  /* 0x000000053f167c23 */ /* 0x000fe20008000046 */
[----:B------:R-:W5:Y:S01]  /*2e90*/  LDG.E.128 R24, desc[UR8][R116.64+0x10] ;  /* 0x0000100874187981 */ /* 0x000f62000c1e1d00 */
[----:B------:R-:W-:Y:S01]  /*2ea0*/  FFMA R55, R60, UR5, R73 ;  /* 0x000000053c377c23 */ /* 0x000fe20008000049 */
[----:B------:R-:W-:Y:S01]  /*2eb0*/  FFMA R76, R61, UR5, R76 ;  /* 0x000000053d4c7c23 */ /* 0x000fe2000800004c */
[----:B------:R-:W-:Y:S01]  /*2ec0*/  FFMA R77, R66, UR5, R77 ;  /* 0x00000005424d7c23 */ /* 0x000fe2000800004d */
[----:B------:R-:W5:Y:S01]  /*2ed0*/  LDG.E.128 R60, desc[UR8][R118.64] ;  /* 0x00000008763c7981 */ /* 0x000f62000c1e1d00 */
[----:B------:R-:W-:-:S03]  /*2ee0*/  FFMA R78, R69, UR5, R78 ;  /* 0x00000005454e7c23 */ /* 0x000fc6000800004e */
[----:B------:R-:W5:Y:S04]  /*2ef0*/  LDG.E.128 R64, desc[UR8][R118.64+0x10] ;  /* 0x0000100876407981 */ /* 0x000f68000c1e1d00 */
[----:B------:R-:W5:Y:S04]  /*2f00*/  LDG.E.128 R68, desc[UR8][R120.64] ;  /* 0x0000000878447981 */ /* 0x000f68000c1e1d00 */
[----:B------:R-:W5:Y:S01]  /*2f10*/  LDG.E.128 R72, desc[UR8][R120.64+0x10] ;  /* 0x0000100878487981 */ /* 0x000f62000c1e1d00 */
[----:B------:R-:W-:Y:S01]  /*2f20*/  FMUL R79, R79, UR4 ;  /* 0x000000044f4f7c20 */ /* 0x000fe20008400000 */
        /* <DEDUP_REMOVED lines=8> */
[----:B------:R0:W-:Y:S01]  /*2fb0*/  STG.E.128 desc[UR8][R114.64], R16 ;  /* 0x0000001072007986 */ /* 0x0001e2000c101d08 */
[----:B------:R-:W-:-:S03]  /*2fc0*/  FFMA R79, R104, UR5, R79 ;  /* 0x00000005684f7c23 */ /* 0x000fc6000800004f */
[----:B------:R-:W-:Y:S04]  /*2fd0*/  STG.E.128 desc[UR8][R114.64+0x10], R48 ;  /* 0x0000103072007986 */ /* 0x000fe8000c101d08 */
[----:B------:R1:W-:Y:S04]  /*2fe0*/  STG.E.128 desc[UR8][R112.64], R20 ;  /* 0x0000001470007986 */ /* 0x0003e8000c101d08 */
[----:B------:R-:W-:Y:S01]  /*2ff0*/  STG.E.128 desc[UR8][R112.64+0x10], R56 ;  /* 0x0000103870007986 */ /* 0x000fe2000c101d08 */
[----:B0-----:R-:W-:Y:S01]  /*3000*/  FFMA R16, R105, UR5, R36 ;  /* 0x0000000569107c23 */ /* 0x001fe20008000024 */
[----:B------:R-:W-:Y:S01]  /*3010*/  FFMA R17, R102, UR5, R37 ;  /* 0x0000000566117c23 */ /* 0x000fe20008000025 */
[----:B------:R-:W-:Y:S01]  /*3020*/  FFMA R18, R103, UR5, R38 ;  /* 0x0000000567127c23 */ /* 0x000fe20008000026 */
[----:B------:R-:W-:Y:S01]  /*3030*/  FFMA R19, R100, UR5, R39 ;  /* 0x0000000564137c23 */ /* 0x000fe20008000027 */
[----:B------:R-:W-:Y:S01]  /*3040*/  STG.E.128 desc[UR8][R108.64], R52 ;  /* 0x000000346c007986 */ /* 0x000fe2000c101d08 */
[----:B-1----:R-:W-:Y:S01]  /*3050*/  FFMA R20, R101, UR5, R44 ;  /* 0x0000000565147c23 */ /* 0x002fe2000800002c */
[----:B------:R-:W-:Y:S01]  /*3060*/  FFMA R21, R98, UR5, R45 ;  /* 0x0000000562157c23 */ /* 0x000fe2000800002d */
[----:B------:R-:W-:Y:S01]  /*3070*/  FFMA R22, R99, UR5, R46 ;  /* 0x0000000563167c23 */ /* 0x000fe2000800002e */
[----:B------:R-:W-:Y:S01]  /*3080*/  FFMA R23, R96, UR5, R47 ;  /* 0x0000000560177c23 */ /* 0x000fe2000800002f */
[----:B------:R-:W-:Y:S04]  /*3090*/  STG.E.128 desc[UR8][R108.64+0x10], R76 ;  /* 0x0000104c6c007986 */ /* 0x000fe8000c101d08 */
[----:B------:R0:W-:Y:S04]  /*30a0*/  STG.E.128 desc[UR8][R106.64], R16 ;  /* 0x000000106a007986 */ /* 0x0001e8000c101d08 */
[----:B------:R1:W-:Y:S01]  /*30b0*/  STG.E.128 desc[UR8][R106.64+0x10], R20 ;  /* 0x000010146a007986 */ /* 0x0003e2000c101d08 */
[----:B--2---:R-:W-:Y:S01]  /*30c0*/  FMUL R40, R40, UR4 ;  /* 0x0000000428287c20 */ /* 0x004fe20008400000 */
[----:B------:R-:W-:Y:S01]  /*30d0*/  FMUL R41, R41, UR4 ;  /* 0x0000000429297c20 */ /* 0x000fe20008400000 */
[----:B------:R-:W-:Y:S01]  /*30e0*/  FMUL R42, R42, UR4 ;  /* 0x000000042a2a7c20 */ /* 0x000fe20008400000 */
[----:B------:R-:W-:Y:S01]  /*30f0*/  FMUL R43, R43, UR4 ;  /* 0x000000042b2b7c20 */ /* 0x000fe20008400000 */
[----:B---3--:R-:W-:Y:S01]  /*3100*/  FMUL R32, R32, UR4 ;  /* 0x0000000420207c20 */ /* 0x008fe20008400000 */
[----:B------:R-:W-:Y:S01]  /*3110*/  FMUL R33, R33, UR4 ;  /* 0x0000000421217c20 */ /* 0x000fe20008400000 */
[----:B------:R-:W-:Y:S01]  /*3120*/  FMUL R34, R34, UR4 ;  /* 0x0000000422227c20 */ /* 0x000fe20008400000 */
[----:B------:R-:W-:Y:S01]  /*3130*/  FMUL R35, R35, UR4 ;  /* 0x0000000423237c20 */ /* 0x000fe20008400000 */
[----:B0-----:R-:W-:Y:S01]  /*3140*/  FFMA R16, R97, UR5, R40 ;  /* 0x0000000561107c23 */ /* 0x001fe20008000028 */
[----:B------:R-:W-:Y:S01]  /*3150*/  FFMA R17, R94, UR5, R41 ;  /* 0x000000055e117c23 */ /* 0x000fe20008000029 */
[----:B------:R-:W-:Y:S01]  /*3160*/  FFMA R18, R95, UR5, R42 ;  /* 0x000000055f127c23 */ /* 0x000fe2000800002a */
[----:B------:R-:W-:Y:S01]  /*3170*/  FFMA R19, R92, UR5, R43 ;  /* 0x000000055c137c23 */ /* 0x000fe2000800002b */
[----:B-1----:R-:W-:Y:S01]  /*3180*/  FFMA R20, R93, UR5, R32 ;  /* 0x000000055d147c23 */ /* 0x002fe20008000020 */
[----:B------:R-:W-:Y:S01]  /*3190*/  FFMA R21, R90, UR5, R33 ;  /* 0x000000055a157c23 */ /* 0x000fe20008000021 */
[----:B------:R-:W-:Y:S01]  /*31a0*/  FFMA R22, R91, UR5, R34 ;  /* 0x000000055b167c23 */ /* 0x000fe20008000022 */
[----:B------:R-:W-:Y:S01]  /*31b0*/  FFMA R23, R88, UR5, R35 ;  /* 0x0000000558177c23 */ /* 0x000fe20008000023 */
[----:B----4-:R-:W-:Y:S01]  /*31c0*/  FMUL R28, R28, UR4 ;  /* 0x000000041c1c7c20 */ /* 0x010fe20008400000 */
[----:B------:R-:W-:Y:S01]  /*31d0*/  FMUL R29, R29, UR4 ;  /* 0x000000041d1d7c20 */ /* 0x000fe20008400000 */
[----:B------:R-:W-:Y:S01]  /*31e0*/  FMUL R30, R30, UR4 ;  /* 0x000000041e1e7c20 */ /* 0x000fe20008400000 */
[----:B------:R-:W-:Y:S01]  /*31f0*/  FMUL R31, R31, UR4 ;  /* 0x000000041f1f7c20 */ /* 0x000fe20008400000 */
[----:B-----5:R-:W-:Y:S01]  /*3200*/  FMUL R24, R24, UR4 ;  /* 0x0000000418187c20 */ /* 0x020fe20008400000 */
        /* <DEDUP_REMOVED lines=20> */
[----:B------:R-:W-:Y:S01]  /*3350*/  FFMA R28, R89, UR5, R28 ;  /* 0x00000005591c7c23 */ /* 0x000fe2000800001c */
[----:B------:R-:W-:Y:S01]  /*3360*/  FFMA R29, R86, UR5, R29 ;  /* 0x00000005561d7c23 */ /* 0x000fe2000800001d */
[----:B------:R-:W-:Y:S01]  /*3370*/  FFMA R30, R87, UR5, R30 ;  /* 0x00000005571e7c23 */ /* 0x000fe2000800001e */
[----:B------:R-:W-:Y:S01]  /*3380*/  FFMA R31, R84, UR5, R31 ;  /* 0x00000005541f7c23 */ /* 0x000fe2000800001f */
[----:B------:R1:W-:Y:S01]  /*3390*/  STG.E.128 desc[UR8][R110.64+0x10], R20 ;  /* 0x000010146e007986 */ /* 0x0003e2000c101d08 */
[----:B------:R-:W-:Y:S01]  /*33a0*/  FFMA R64, R13, UR5, R64 ;  /* 0x000000050d407c23 */ /* 0x000fe20008000040 */
        /* <DEDUP_REMOVED lines=10> */
[----:B0-----:R-:W-:Y:S01]  /*3450*/  FFMA R16, R85, UR5, R24 ;  /* 0x0000000555107c23 */ /* 0x001fe20008000018 */
[----:B------:R-:W-:Y:S01]  /*3460*/  FFMA R17, R82, UR5, R25 ;  /* 0x0000000552117c23 */ /* 0x000fe20008000019 */
[----:B------:R-:W-:Y:S01]  /*3470*/  FFMA R18, R83, UR5, R26 ;  /* 0x0000000553127c23 */ /* 0x000fe2000800001a */
[----:B------:R-:W-:Y:S01]  /*3480*/  FFMA R19, R80, UR5, R27 ;  /* 0x0000000550137c23 */ /* 0x000fe2000800001b */
[----:B------:R-:W-:Y:S01]  /*3490*/  FFMA R75, R0, UR5, R75 ;  /* 0x00000005004b7c23 */ /* 0x000fe2000800004b */
[----:B-1----:R-:W-:Y:S01]  /*34a0*/  FFMA R20, R81, UR5, R60 ;  /* 0x0000000551147c23 */ /* 0x002fe2000800003c */
[----:B------:R-:W-:Y:S01]  /*34b0*/  FFMA R21, R14, UR5, R61 ;  /* 0x000000050e157c23 */ /* 0x000fe2000800003d */
[----:B------:R-:W-:Y:S01]  /*34c0*/  FFMA R22, R15, UR5, R62 ;  /* 0x000000050f167c23 */ /* 0x000fe2000800003e */
[----:B------:R-:W-:Y:S01]  /*34d0*/  FFMA R23, R12, UR5, R63 ;  /* 0x000000050c177c23 */ /* 0x000fe2000800003f */
[----:B------:R-:W-:Y:S04]  /*34e0*/  STG.E.128 desc[UR8][R116.64], R28 ;  /* 0x0000001c74007986 */ /* 0x000fe8000c101d08 */
[----:B------:R-:W-:Y:S04]  /*34f0*/  STG.E.128 desc[UR8][R116.64+0x10], R16 ;  /* 0x0000101074007986 */ /* 0x000fe8000c101d08 */
[----:B------:R-:W-:Y:S04]  /*3500*/  STG.E.128 desc[UR8][R118.64], R20 ;  /* 0x0000001476007986 */ /* 0x000fe8000c101d08 */
[----:B------:R-:W-:Y:S04]  /*3510*/  STG.E.128 desc[UR8][R118.64+0x10], R64 ;  /* 0x0000104076007986 */ /* 0x000fe8000c101d08 */
[----:B------:R-:W-:Y:S04]  /*3520*/  STG.E.128 desc[UR8][R120.64], R68 ;  /* 0x0000004478007986 */ /* 0x000fe8000c101d08 */
[----:B------:R-:W-:Y:S01]  /*3530*/  STG.E.128 desc[UR8][R120.64+0x10], R72 ;  /* 0x0000104878007986 */ /* 0x000fe2000c101d08 */
[----:B------:R-:W-:Y:S05]  /*3540*/  EXIT ;  /* 0x000000000000794d */ /* 0x000fea0003800000 */
.L_x_2:
[----:B------:R-:W-:-:S00]  /*3550*/  BRA `(.L_x_2) ;  /* 0xfffffffc00fc7947 */ /* 0x000fc0000383ffff */
[----:B------:R-:W-:-:S00]  /*3560*/  NOP ;  /* 0x0000000000007918 */ /* 0x000fc00000000000 */
        /* <DEDUP_REMOVED lines=9> */
.L_x_3:


//--------------------- .nv.shared._Z22gemm9_8x8_micro_kerneliiifPfS_fS_ --------------------------
	.section	.nv.shared._Z22gemm9_8x8_micro_kerneliiifPfS_fS_,"aw",@nobits
	.sectionflags	@""
	.align	4
.nv.shared._Z22gemm9_8x8_micro_kerneliiifPfS_fS_:
	.zero		9216


//--------------------- .nv.shared.reserved.0     --------------------------
	.section	.nv.shared.reserved.0,"aw",@nobits
	.weak		__nv_reservedSMEM_offset_0_alias
	.size		__nv_reservedSMEM_offset_0_alias, 0, 64
	.other		__nv_reservedSMEM_offset_0_alias,@"STO_CUDA_RESERVED_SHARED STV_DEFAULT"
__nv_reservedSMEM_offset_0_alias:
	.zero		0
	.zero		64


//--------------------- .nv.constant0._Z22gemm9_8x8_micro_kerneliiifPfS_fS_ --------------------------
	.section	.nv.constant0._Z22gemm9_8x8_micro_kerneliiifPfS_fS_,"a",@progbits
	.sectionflags	@""
	.align	4
.nv.constant0._Z22gemm9_8x8_micro_kerneliiifPfS_fS_:
	.zero		944


//--------------------- SYMBOLS --------------------------

	.type		.nv.reservedSmem.offset0,@object
	.size		.nv.reservedSmem.offset0,0x4
	.type		.nv.reservedSmem.cap,@object
	.size		.nv.reservedSmem.cap,0x4
